	.target	sm_90a

	.elftype	@"ET_EXEC"


//--------------------- .note.nv.tkinfo           --------------------------
	.section	.note.nv.tkinfo,"",@"SHT_NOTE"
	.sectionflags	@"SHF_NOTE_NV_TKINFO"
	.tkinfo
        /*0018*/ 	.word	0x00000002
        /*0030*/ 	.string	""
        /*0030*/ 	.string	"ptxas"
        /*0030*/ 	.string	"Cuda compilation tools, release 13.0, V13.0.88"
        /*0030*/ 	.string	"Build cuda_13.0.r13.0/compiler.36424714_0"
        /*0030*/ 	.string	"-arch sm_90a -m 64 "



//--------------------- .note.nv.cuinfo           --------------------------
	.section	.note.nv.cuinfo,"",@"SHT_NOTE"
	.sectionflags	@"SHF_NOTE_NV_CUINFO"
        /*0018*/ 	.short	0x0002
        /*001a*/ 	.short	0x005a
        /*001c*/ 	.short	0x0082
	.zero		2


//--------------------- .nv.info                  --------------------------
	.section	.nv.info,"",@"SHT_CUDA_INFO"
	.align	4


	//----- nvinfo : EIATTR_REGCOUNT
	.align		4
        /*0000*/ 	.byte	0x04, 0x2f
        /*0002*/ 	.short	(.L_15 - .L_14)
	.align		4
.L_14:
        /*0004*/ 	.word	index@(_ZN7cutlass13device_kernelINS_4gemm6kernel13GemmUniversalIN4cute5tupleIJiiiiEEENS1_10collective13CollectiveMmaINS1_34MainloopSm90TmaGmmaWarpSpecializedILi4ENS5_IJNS4_1CILi1EEENSA_ILi2EEESB_EEENS1_35KernelTmaWarpSpecializedCooperativeEEENS5_IJNSA_ILi256EEENSA_ILi128EEENSA_ILi64EEEEEEaNS5_IJlSB_lEEEaSK_NS4_8TiledMMAINS4_8MMA_AtomIJNS4_4SM904GMMA27MMA_64x128x32_S32S8S8_SS_TNEEEENS4_6LayoutINS5_IJSC_SB_SB_EEENS5_IJSB_NSA_ILi0EEEST_EEEEENS5_IJNS4_10UnderscoreESW_SW_EEEEENS4_23SM90_TMA_LOAD_MULTICASTENS4_14ComposedLayoutINS4_7SwizzleILi2ELi4ELi3EEENS4_18smem_ptr_flag_bitsILi8EEENSR_INS5_IJNSA_ILi8EEESI_EEENS5_IJSI_SB_EEEEEEEvNS4_8identityENS4_13SM90_TMA_LOADES19_vS1A_EENS_8epilogue10collective6detail29Sm90TmaWarpSpecializedAdapterINS1E_15DefaultEpilogueIaSK_SK_NS1D_6thread17LinearCombinationIaLi1EiiLNS1I_9ScaleType4KindE0ELNS_15FloatRoundStyleE2EaEENS1_15EpilogueDefaultEEEEEvvEEEEvNT_6ParamsE)
        /*0008*/ 	.word	0x000000a8


	//----- nvinfo : EIATTR_FRAME_SIZE
	.align		4
.L_15:
        /*000c*/ 	.byte	0x04, 0x11
        /*000e*/ 	.short	(.L_17 - .L_16)
	.align		4
.L_16:
        /*0010*/ 	.word	index@(_ZN7cutlass13device_kernelINS_4gemm6kernel13GemmUniversalIN4cute5tupleIJiiiiEEENS1_10collective13CollectiveMmaINS1_34MainloopSm90TmaGmmaWarpSpecializedILi4ENS5_IJNS4_1CILi1EEENSA_ILi2EEESB_EEENS1_35KernelTmaWarpSpecializedCooperativeEEENS5_IJNSA_ILi256EEENSA_ILi128EEENSA_ILi64EEEEEEaNS5_IJlSB_lEEEaSK_NS4_8TiledMMAINS4_8MMA_AtomIJNS4_4SM904GMMA27MMA_64x128x32_S32S8S8_SS_TNEEEENS4_6LayoutINS5_IJSC_SB_SB_EEENS5_IJSB_NSA_ILi0EEEST_EEEEENS5_IJNS4_10UnderscoreESW_SW_EEEEENS4_23SM90_TMA_LOAD_MULTICASTENS4_14ComposedLayoutINS4_7SwizzleILi2ELi4ELi3EEENS4_18smem_ptr_flag_bitsILi8EEENSR_INS5_IJNSA_ILi8EEESI_EEENS5_IJSI_SB_EEEEEEEvNS4_8identityENS4_13SM90_TMA_LOADES19_vS1A_EENS_8epilogue10collective6detail29Sm90TmaWarpSpecializedAdapterINS1E_15DefaultEpilogueIaSK_SK_NS1D_6thread17LinearCombinationIaLi1EiiLNS1I_9ScaleType4KindE0ELNS_15FloatRoundStyleE2EaEENS1_15EpilogueDefaultEEEEEvvEEEEvNT_6ParamsE)
        /*0014*/ 	.word	0x00000000


	//----- nvinfo : EIATTR_MIN_STACK_SIZE
	.align		4
.L_17:
        /*0018*/ 	.byte	0x04, 0x12
        /*001a*/ 	.short	(.L_19 - .L_18)
	.align		4
.L_18:
        /*001c*/ 	.word	index@(_ZN7cutlass13device_kernelINS_4gemm6kernel13GemmUniversalIN4cute5tupleIJiiiiEEENS1_10collective13CollectiveMmaINS1_34MainloopSm90TmaGmmaWarpSpecializedILi4ENS5_IJNS4_1CILi1EEENSA_ILi2EEESB_EEENS1_35KernelTmaWarpSpecializedCooperativeEEENS5_IJNSA_ILi256EEENSA_ILi128EEENSA_ILi64EEEEEEaNS5_IJlSB_lEEEaSK_NS4_8TiledMMAINS4_8MMA_AtomIJNS4_4SM904GMMA27MMA_64x128x32_S32S8S8_SS_TNEEEENS4_6LayoutINS5_IJSC_SB_SB_EEENS5_IJSB_NSA_ILi0EEEST_EEEEENS5_IJNS4_10UnderscoreESW_SW_EEEEENS4_23SM90_TMA_LOAD_MULTICASTENS4_14ComposedLayoutINS4_7SwizzleILi2ELi4ELi3EEENS4_18smem_ptr_flag_bitsILi8EEENSR_INS5_IJNSA_ILi8EEESI_EEENS5_IJSI_SB_EEEEEEEvNS4_8identityENS4_13SM90_TMA_LOADES19_vS1A_EENS_8epilogue10collective6detail29Sm90TmaWarpSpecializedAdapterINS1E_15DefaultEpilogueIaSK_SK_NS1D_6thread17LinearCombinationIaLi1EiiLNS1I_9ScaleType4KindE0ELNS_15FloatRoundStyleE2EaEENS1_15EpilogueDefaultEEEEEvvEEEEvNT_6ParamsE)
        /*0020*/ 	.word	0x00000000
.L_19:


//--------------------- .nv.compat                --------------------------
	.section	.nv.compat,"",@"SHT_CUDA_COMPAT_INFO"
	.align	4
        /*0000*/ 	.byte	0x02, 0x09, 0x01, 0x00, 0x02, 0x02, 0x04, 0x00, 0x02, 0x05, 0x05, 0x00, 0x03, 0x07, 0x01, 0x01
        /*0010*/ 	.byte	0x02, 0x03, 0x01, 0x00, 0x02, 0x06, 0x01, 0x00, 0x04, 0x0b, 0x08, 0x00, 0x00, 0x00, 0x00, 0x00
        /*0020*/ 	.byte	0x00, 0x00, 0x00, 0x00


//--------------------- .nv.info._ZN7cutlass13device_kernelINS_4gemm6kernel13GemmUniversalIN4cute5tupleIJiiiiEEENS1_10collective13CollectiveMmaINS1_34MainloopSm90TmaGmmaWarpSpecializedILi4ENS5_IJNS4_1CILi1EEENSA_ILi2EEESB_EEENS1_35KernelTmaWarpSpecializedCooperativeEEENS5_IJNSA_ILi256EEENSA_ILi128EEENSA_ILi64EEEEEEaNS5_IJlSB_lEEEaSK_NS4_8TiledMMAINS4_8MMA_AtomIJNS4_4SM904GMMA27MMA_64x128x32_S32S8S8_SS_TNEEEENS4_6LayoutINS5_IJSC_SB_SB_EEENS5_IJSB_NSA_ILi0EEEST_EEEEENS5_IJNS4_10UnderscoreESW_SW_EEEEENS4_23SM90_TMA_LOAD_MULTICASTENS4_14ComposedLayoutINS4_7SwizzleILi2ELi4ELi3EEENS4_18smem_ptr_flag_bitsILi8EEENSR_INS5_IJNSA_ILi8EEESI_EEENS5_IJSI_SB_EEEEEEEvNS4_8identityENS4_13SM90_TMA_LOADES19_vS1A_EENS_8epilogue10collective6detail29Sm90TmaWarpSpecializedAdapterINS1E_15DefaultEpilogueIaSK_SK_NS1D_6thread17LinearCombinationIaLi1EiiLNS1I_9ScaleType4KindE0ELNS_15FloatRoundStyleE2EaEENS1_15EpilogueDefaultEEEEEvvEEEEvNT_6ParamsE --------------------------
	.section	.nv.info._ZN7cutlass13device_kernelINS_4gemm6kernel13GemmUniversalIN4cute5tupleIJiiiiEEENS1_10collective13CollectiveMmaINS1_34MainloopSm90TmaGmmaWarpSpecializedILi4ENS5_IJNS4_1CILi1EEENSA_ILi2EEESB_EEENS1_35KernelTmaWarpSpecializedCooperativeEEENS5_IJNSA_ILi256EEENSA_ILi128EEENSA_ILi64EEEEEEaNS5_IJlSB_lEEEaSK_NS4_8TiledMMAINS4_8MMA_AtomIJNS4_4SM904GMMA27MMA_64x128x32_S32S8S8_SS_TNEEEENS4_6LayoutINS5_IJSC_SB_SB_EEENS5_IJSB_NSA_ILi0EEEST_EEEEENS5_IJNS4_10UnderscoreESW_SW_EEEEENS4_23SM90_TMA_LOAD_MULTICASTENS4_14ComposedLayoutINS4_7SwizzleILi2ELi4ELi3EEENS4_18smem_ptr_flag_bitsILi8EEENSR_INS5_IJNSA_ILi8EEESI_EEENS5_IJSI_SB_EEEEEEEvNS4_8identityENS4_13SM90_TMA_LOADES19_vS1A_EENS_8epilogue10collective6detail29Sm90TmaWarpSpecializedAdapterINS1E_15DefaultEpilogueIaSK_SK_NS1D_6thread17LinearCombinationIaLi1EiiLNS1I_9ScaleType4KindE0ELNS_15FloatRoundStyleE2EaEENS1_15EpilogueDefaultEEEEEvvEEEEvNT_6ParamsE,"",@"SHT_CUDA_INFO"
	.sectionflags	@""
	.align	4


	//----- nvinfo : EIATTR_CUDA_API_VERSION
	.align		4
        /*0000*/ 	.byte	0x04, 0x37
        /*0002*/ 	.short	(.L_21 - .L_20)
.L_20:
        /*0004*/ 	.word	0x00000082


	//----- nvinfo : EIATTR_KPARAM_INFO
	.align		4
.L_21:
        /*0008*/ 	.byte	0x04, 0x17
        /*000a*/ 	.short	(.L_23 - .L_22)
.L_22:
        /*000c*/ 	.word	0x00000000
        /*0010*/ 	.short	0x0000
        /*0012*/ 	.short	0x0070
        /*0014*/ 	.byte	0x00, 0xf0, 0x01, 0x10


	//----- nvinfo : EIATTR_SPARSE_MMA_MASK
	.align		4
.L_23:
        /*0018*/ 	.byte	0x03, 0x50
        /*001a*/ 	.short	0x0000


	//----- nvinfo : EIATTR_MAXREG_COUNT
	.align		4
        /*001c*/ 	.byte	0x03, 0x1b
        /*001e*/ 	.short	0x00a8


	//----- nvinfo : EIATTR_NUM_BARRIERS
	.align		4
        /*0020*/ 	.byte	0x02, 0x4c
        /*0022*/ 	.byte	0x01
	.zero		1


	//----- nvinfo : EIATTR_EXTERNS
	.align		4
        /*0024*/ 	.byte	0x04, 0x0f
        /*0026*/ 	.short	(.L_25 - .L_24)


	//   ....[0]....
	.align		4
.L_24:
        /*0028*/ 	.word	index@(__assertfail)


	//----- nvinfo : EIATTR_MERCURY_ISA_VERSION
	.align		4
.L_25:
        /*002c*/ 	.byte	0x03, 0x5f
        /*002e*/ 	.short	0x0101


	//----- nvinfo : EIATTR_INT_WARP_WIDE_INSTR_OFFSETS
	.align		4
        /*0030*/ 	.byte	0x04, 0x31
        /*0032*/ 	.short	(.L_27 - .L_26)


	//   ....[0]....
.L_26:
        /*0034*/ 	.word	0x00000430


	//   ....[1]....
        /*0038*/ 	.word	0x00000450


	//   ....[2]....
        /*003c*/ 	.word	0x00000610


	//   ....[3]....
        /*0040*/ 	.word	0x00001be0


	//----- nvinfo : EIATTR_COOP_GROUP_MASK_REGIDS
	.align		4
.L_27:
        /*0044*/ 	.byte	0x04, 0x29
        /*0046*/ 	.short	(.L_29 - .L_28)


	//   ....[0]....
.L_28:
        /*0048*/ 	.word	0xffffffff


	//   ....[1]....
        /*004c*/ 	.word	0xffffffff


	//   ....[2]....
        /*0050*/ 	.word	0xffffffff


	//   ....[3]....
        /*0054*/ 	.word	0xffffffff


	//   ....[4]....
        /*0058*/ 	.word	0xffffffff


	//   ....[5]....
        /*005c*/ 	.word	0xffffffff


	//----- nvinfo : EIATTR_COOP_GROUP_INSTR_OFFSETS
	.align		4
.L_29:
        /*0060*/ 	.byte	0x04, 0x28
        /*0062*/ 	.short	(.L_31 - .L_30)


	//   ....[0]....
.L_30:
        /*0064*/ 	.word	0x00000060


	//   ....[1]....
        /*0068*/ 	.word	0x00000070


	//   ....[2]....
        /*006c*/ 	.word	0x00000130


	//   ....[3]....
        /*0070*/ 	.word	0x000002d0


	//   ....[4]....
        /*0074*/ 	.word	0x00000780


	//   ....[5]....
        /*0078*/ 	.word	0x000011c0


	//----- nvinfo : EIATTR_REG_RECONFIG
	.align		4
.L_31:
        /*007c*/ 	.byte	0x01, 0x54
	.zero		2


	//----- nvinfo : EIATTR_SYSCALL_OFFSETS
	.align		4
        /*0080*/ 	.byte	0x04, 0x46
        /*0082*/ 	.short	(.L_33 - .L_32)


	//   ....[0]....
.L_32:
        /*0084*/ 	.word	0x00001390


	//----- nvinfo : EIATTR_MBARRIER_INSTR_OFFSETS
	.align		4
.L_33:
        /*0088*/ 	.byte	0x04, 0x39
        /*008a*/ 	.short	(.L_35 - .L_34)


	//   ....[0]....
.L_34:
        /*008c*/ 	.word	0x00000230
        /*0090*/ 	.word	0x000000ff
        /*0094*/ 	.word	0x00000000
        /*0098*/ 	.short	0x0100
        /*009a*/ 	.byte	0x08
	.zero		1


	//   ....[1]....
        /*009c*/ 	.word	0x00000240
        /*00a0*/ 	.word	0x000000ff
        /*00a4*/ 	.word	0x00000020
        /*00a8*/ 	.short	0x0100
        /*00aa*/ 	.byte	0x08
	.zero		1


	//   ....[2]....
        /*00ac*/ 	.word	0x00000250
        /*00b0*/ 	.word	0x000000ff
        /*00b4*/ 	.word	0x00000008
        /*00b8*/ 	.short	0x0100
        /*00ba*/ 	.byte	0x08
	.zero		1


	//   ....[3]....
        /*00bc*/ 	.word	0x00000260
        /*00c0*/ 	.word	0x000000ff
        /*00c4*/ 	.word	0x00000028
        /*00c8*/ 	.short	0x0100
        /*00ca*/ 	.byte	0x08
	.zero		1


	//   ....[4]....
        /*00cc*/ 	.word	0x00000270
        /*00d0*/ 	.word	0x000000ff
        /*00d4*/ 	.word	0x00000010
        /*00d8*/ 	.short	0x0100
        /*00da*/ 	.byte	0x08
	.zero		1


	//   ....[5]....
        /*00dc*/ 	.word	0x00000280
        /*00e0*/ 	.word	0x000000ff
        /*00e4*/ 	.word	0x00000030
        /*00e8*/ 	.short	0x0100
        /*00ea*/ 	.byte	0x08
	.zero		1


	//   ....[6]....
        /*00ec*/ 	.word	0x00000290
        /*00f0*/ 	.word	0x000000ff
        /*00f4*/ 	.word	0x00000018
        /*00f8*/ 	.short	0x0100
        /*00fa*/ 	.byte	0x08
	.zero		1


	//   ....[7]....
        /*00fc*/ 	.word	0x000002a0
        /*0100*/ 	.word	0x000000ff
        /*0104*/ 	.word	0x00000038
        /*0108*/ 	.short	0x0100
        /*010a*/ 	.byte	0x08
	.zero		1


	//   ....[8]....
        /*010c*/ 	.word	0x000006c0
        /*0110*/ 	.word	0x000000ff
        /*0114*/ 	.word	0x00000050
        /*0118*/ 	.short	0x0100
        /*011a*/ 	.byte	0x06
	.zero		1


	//   ....[9]....
        /*011c*/ 	.word	0x00000730
        /*0120*/ 	.word	0x000000ff
        /*0124*/ 	.word	0x00000058
        /*0128*/ 	.short	0x0100
        /*012a*/ 	.byte	0x06
	.zero		1


	//   ....[10]....
        /*012c*/ 	.word	0x00001460
        /*0130*/ 	.word	0x00000003
        /*0134*/ 	.word	0x00000000
        /*0138*/ 	.short	0x010a
        /*013a*/ 	.byte	0x3f
	.zero		1


	//   ....[11]....
        /*013c*/ 	.word	0x000014a0
        /*0140*/ 	.word	0x00000003
        /*0144*/ 	.word	0x00000000
        /*0148*/ 	.short	0x010a
        /*014a*/ 	.byte	0x3f
	.zero		1


	//   ....[12]....
        /*014c*/ 	.word	0x00001820
        /*0150*/ 	.word	0x00000005
        /*0154*/ 	.word	0x00000000
        /*0158*/ 	.short	0x010a
        /*015a*/ 	.byte	0x3f
	.zero		1


	//   ....[13]....
        /*015c*/ 	.word	0x00001860
        /*0160*/ 	.word	0x00000005
        /*0164*/ 	.word	0x00000000
        /*0168*/ 	.short	0x010a
        /*016a*/ 	.byte	0x3f
	.zero		1


	//   ....[14]....
        /*016c*/ 	.word	0x00001a80
        /*0170*/ 	.word	0x00000004
        /*0174*/ 	.word	0x00000000
        /*0178*/ 	.short	0x0101
        /*017a*/ 	.byte	0x3f
	.zero		1


	//   ....[15]....
        /*017c*/ 	.word	0x00001c60
        /*0180*/ 	.word	0x00000000
        /*0184*/ 	.word	0x00000000
        /*0188*/ 	.short	0x0101
        /*018a*/ 	.byte	0x3f
	.zero		1


	//   ....[16]....
        /*018c*/ 	.word	0x000092c0
        /*0190*/ 	.word	0x00000014
        /*0194*/ 	.word	0x00000020
        /*0198*/ 	.short	0x010a
        /*019a*/ 	.byte	0x3f
	.zero		1


	//   ....[17]....
        /*019c*/ 	.word	0x00009680
        /*01a0*/ 	.word	0x00000005
        /*01a4*/ 	.word	0x00000058
        /*01a8*/ 	.short	0x0101
        /*01aa*/ 	.byte	0x3f
	.zero		1


	//   ....[18]....
        /*01ac*/ 	.word	0x00009da0
        /*01b0*/ 	.word	0x00000007
        /*01b4*/ 	.word	0x00000000
        /*01b8*/ 	.short	0x010a
        /*01ba*/ 	.byte	0x3f
	.zero		1


	//   ....[19]....
        /*01bc*/ 	.word	0x00009e20
        /*01c0*/ 	.word	0x00000008
        /*01c4*/ 	.word	0x00000000
        /*01c8*/ 	.short	0x010a
        /*01ca*/ 	.byte	0x3f
	.zero		1


	//   ....[20]....
        /*01cc*/ 	.word	0x00009eb0
        /*01d0*/ 	.word	0x0000000b
        /*01d4*/ 	.word	0x00000000
        /*01d8*/ 	.short	0x010a
        /*01da*/ 	.byte	0x3f
	.zero		1


	//   ....[21]....
        /*01dc*/ 	.word	0x00009f40
        /*01e0*/ 	.word	0x00000003
        /*01e4*/ 	.word	0x00000000
        /*01e8*/ 	.short	0x010a
        /*01ea*/ 	.byte	0x3f
	.zero		1


	//   ....[22]....
        /*01ec*/ 	.word	0x00009fa0
        /*01f0*/ 	.word	0x00000003
        /*01f4*/ 	.word	0x00000000
        /*01f8*/ 	.short	0x010a
        /*01fa*/ 	.byte	0x3f
	.zero		1


	//   ....[23]....
        /*01fc*/ 	.word	0x00009ff0
        /*0200*/ 	.word	0x00000005
        /*0204*/ 	.word	0x00000000
        /*0208*/ 	.short	0x010a
        /*020a*/ 	.byte	0x3f
	.zero		1


	//   ....[24]....
        /*020c*/ 	.word	0x0000a0c0
        /*0210*/ 	.word	0x00000014
        /*0214*/ 	.word	0x00000020
        /*0218*/ 	.short	0x010a
        /*021a*/ 	.byte	0x3f
	.zero		1


	//   ....[25]....
        /*021c*/ 	.word	0x0000a190
        /*0220*/ 	.word	0x00000007
        /*0224*/ 	.word	0x00000000
        /*0228*/ 	.short	0x010a
        /*022a*/ 	.byte	0x3f
	.zero		1


	//   ....[26]....
        /*022c*/ 	.word	0x0000a1e0
        /*0230*/ 	.word	0x00000008
        /*0234*/ 	.word	0x00000000
        /*0238*/ 	.short	0x010a
        /*023a*/ 	.byte	0x3f
	.zero		1


	//   ....[27]....
        /*023c*/ 	.word	0x0000a230
        /*0240*/ 	.word	0x0000000b
        /*0244*/ 	.word	0x00000000
        /*0248*/ 	.short	0x010a
        /*024a*/ 	.byte	0x3f
	.zero		1


	//----- nvinfo : EIATTR_NUM_MBARRIERS
	.align		4
.L_35:
        /*024c*/ 	.byte	0x03, 0x38
        /*024e*/ 	.short	0x000a


	//----- nvinfo : EIATTR_EXIT_INSTR_OFFSETS
	.align		4
        /*0250*/ 	.byte	0x04, 0x1c
        /*0252*/ 	.short	(.L_37 - .L_36)


	//   ....[0]....
.L_36:
        /*0254*/ 	.word	0x000008e0


	//   ....[1]....
        /*0258*/ 	.word	0x00001100


	//   ....[2]....
        /*025c*/ 	.word	0x000089d0


	//   ....[3]....
        /*0260*/ 	.word	0x00008f30


	//   ....[4]....
        /*0264*/ 	.word	0x00009f90


	//----- nvinfo : EIATTR_MAX_THREADS
	.align		4
.L_37:
        /*0268*/ 	.byte	0x04, 0x05
        /*026a*/ 	.short	(.L_39 - .L_38)
.L_38:
        /*026c*/ 	.word	0x00000180
        /*0270*/ 	.word	0x00000001
        /*0274*/ 	.word	0x00000001


	//----- nvinfo : EIATTR_CRS_STACK_SIZE
	.align		4
.L_39:
        /*0278*/ 	.byte	0x04, 0x1e
        /*027a*/ 	.short	(.L_41 - .L_40)
.L_40:
        /*027c*/ 	.word	0x00000000


	//----- nvinfo : EIATTR_CBANK_PARAM_SIZE
	.align		4
.L_41:
        /*0280*/ 	.byte	0x03, 0x19
        /*0282*/ 	.short	0x0470


	//----- nvinfo : EIATTR_PARAM_CBANK
	.align		4
        /*0284*/ 	.byte	0x04, 0x0a
        /*0286*/ 	.short	(.L_43 - .L_42)
	.align		4
.L_42:
        /*0288*/ 	.word	index@(.nv.constant0._ZN7cutlass13device_kernelINS_4gemm6kernel13GemmUniversalIN4cute5tupleIJiiiiEEENS1_10collective13CollectiveMmaINS1_34MainloopSm90TmaGmmaWarpSpecializedILi4ENS5_IJNS4_1CILi1EEENSA_ILi2EEESB_EEENS1_35KernelTmaWarpSpecializedCooperativeEEENS5_IJNSA_ILi256EEENSA_ILi128EEENSA_ILi64EEEEEEaNS5_IJlSB_lEEEaSK_NS4_8TiledMMAINS4_8MMA_AtomIJNS4_4SM904GMMA27MMA_64x128x32_S32S8S8_SS_TNEEEENS4_6LayoutINS5_IJSC_SB_SB_EEENS5_IJSB_NSA_ILi0EEEST_EEEEENS5_IJNS4_10UnderscoreESW_SW_EEEEENS4_23SM90_TMA_LOAD_MULTICASTENS4_14ComposedLayoutINS4_7SwizzleILi2ELi4ELi3EEENS4_18smem_ptr_flag_bitsILi8EEENSR_INS5_IJNSA_ILi8EEESI_EEENS5_IJSI_SB_EEEEEEEvNS4_8identityENS4_13SM90_TMA_LOADES19_vS1A_EENS_8epilogue10collective6detail29Sm90TmaWarpSpecializedAdapterINS1E_15DefaultEpilogueIaSK_SK_NS1D_6thread17LinearCombinationIaLi1EiiLNS1I_9ScaleType4KindE0ELNS_15FloatRoundStyleE2EaEENS1_15EpilogueDefaultEEEEEvvEEEEvNT_6ParamsE)
        /*028c*/ 	.short	0x0210
        /*028e*/ 	.short	0x0470


	//----- nvinfo : EIATTR_SW_WAR
	.align		4
.L_43:
        /*0290*/ 	.byte	0x04, 0x36
        /*0292*/ 	.short	(.L_45 - .L_44)
.L_44:
        /*0294*/ 	.word	0x00000008
.L_45:


//--------------------- .nv.callgraph             --------------------------
	.section	.nv.callgraph,"",@"SHT_CUDA_CALLGRAPH"
	.align	4
	.sectionentsize	8
	.align		4
        /*0000*/ 	.word	0x00000000
	.align		4
        /*0004*/ 	.word	0xffffffff
	.align		4
        /*0008*/ 	.word	index@(_ZN7cutlass13device_kernelINS_4gemm6kernel13GemmUniversalIN4cute5tupleIJiiiiEEENS1_10collective13CollectiveMmaINS1_34MainloopSm90TmaGmmaWarpSpecializedILi4ENS5_IJNS4_1CILi1EEENSA_ILi2EEESB_EEENS1_35KernelTmaWarpSpecializedCooperativeEEENS5_IJNSA_ILi256EEENSA_ILi128EEENSA_ILi64EEEEEEaNS5_IJlSB_lEEEaSK_NS4_8TiledMMAINS4_8MMA_AtomIJNS4_4SM904GMMA27MMA_64x128x32_S32S8S8_SS_TNEEEENS4_6LayoutINS5_IJSC_SB_SB_EEENS5_IJSB_NSA_ILi0EEEST_EEEEENS5_IJNS4_10UnderscoreESW_SW_EEEEENS4_23SM90_TMA_LOAD_MULTICASTENS4_14ComposedLayoutINS4_7SwizzleILi2ELi4ELi3EEENS4_18smem_ptr_flag_bitsILi8EEENSR_INS5_IJNSA_ILi8EEESI_EEENS5_IJSI_SB_EEEEEEEvNS4_8identityENS4_13SM90_TMA_LOADES19_vS1A_EENS_8epilogue10collective6detail29Sm90TmaWarpSpecializedAdapterINS1E_15DefaultEpilogueIaSK_SK_NS1D_6thread17LinearCombinationIaLi1EiiLNS1I_9ScaleType4KindE0ELNS_15FloatRoundStyleE2EaEENS1_15EpilogueDefaultEEEEEvvEEEEvNT_6ParamsE)
	.align		4
        /*000c*/ 	.word	index@(__assertfail)
	.align		4
        /*0010*/ 	.word	0x00000000
	.align		4
        /*0014*/ 	.word	0xfffffffe
	.align		4
        /*0018*/ 	.word	0x00000000
	.align		4
        /*001c*/ 	.word	0xfffffffd
	.align		4
        /*0020*/ 	.word	0x00000000
	.align		4
        /*0024*/ 	.word	0xfffffffc


//--------------------- .nv.constant4             --------------------------
	.section	.nv.constant4,"a",@progbits
	.align	8
	.align		8
.nv.constant4:
        /*0000*/ 	.dword	__assertfail
	.align		8
        /*0008*/ 	.dword	__unnamed_1
	.align		8
        /*0010*/ 	.dword	_ZN39_INTERNAL_aee71a41_4_k_cu_82454d76_64924cuda3std3__45__cpo5beginE
	.align		8
        /*0018*/ 	.dword	_ZN39_INTERNAL_aee71a41_4_k_cu_82454d76_64924cuda3std3__45__cpo3endE
	.align		8
        /*0020*/ 	.dword	_ZN39_INTERNAL_aee71a41_4_k_cu_82454d76_64924cuda3std3__45__cpo6cbeginE
	.align		8
        /*0028*/ 	.dword	_ZN39_INTERNAL_aee71a41_4_k_cu_82454d76_64924cuda3std3__45__cpo4cendE
	.align		8
        /*0030*/ 	.dword	_ZN39_INTERNAL_aee71a41_4_k_cu_82454d76_64924cuda3std3__441_GLOBAL__N__aee71a41_4_k_cu_82454d76_64926ignoreE
	.align		8
        /*0038*/ 	.dword	_ZN39_INTERNAL_aee71a41_4_k_cu_82454d76_64924cuda3std3__419piecewise_constructE
	.align		8
        /*0040*/ 	.dword	_ZN39_INTERNAL_aee71a41_4_k_cu_82454d76_64924cuda3std3__48in_placeE
	.align		8
        /*0048*/ 	.dword	_ZN39_INTERNAL_aee71a41_4_k_cu_82454d76_64924cuda3std6ranges3__45__cpo4swapE
	.align		8
        /*0050*/ 	.dword	_ZN39_INTERNAL_aee71a41_4_k_cu_82454d76_64924cuda3std6ranges3__45__cpo9iter_moveE
	.align		8
        /*0058*/ 	.dword	_ZN39_INTERNAL_aee71a41_4_k_cu_82454d76_64924cute7productE
	.align		8
        /*0060*/ 	.dword	_ZN39_INTERNAL_aee71a41_4_k_cu_82454d76_64924cute1_E
	.align		8
        /*0068*/ 	.dword	$str$22
	.align		8
        /*0070*/ 	.dword	$str$23


//--------------------- .text._ZN7cutlass13device_kernelINS_4gemm6kernel13GemmUniversalIN4cute5tupleIJiiiiEEENS1_10collective13CollectiveMmaINS1_34MainloopSm90TmaGmmaWarpSpecializedILi4ENS5_IJNS4_1CILi1EEENSA_ILi2EEESB_EEENS1_35KernelTmaWarpSpecializedCooperativeEEENS5_IJNSA_ILi256EEENSA_ILi128EEENSA_ILi64EEEEEEaNS5_IJlSB_lEEEaSK_NS4_8TiledMMAINS4_8MMA_AtomIJNS4_4SM904GMMA27MMA_64x128x32_S32S8S8_SS_TNEEEENS4_6LayoutINS5_IJSC_SB_SB_EEENS5_IJSB_NSA_ILi0EEEST_EEEEENS5_IJNS4_10UnderscoreESW_SW_EEEEENS4_23SM90_TMA_LOAD_MULTICASTENS4_14ComposedLayoutINS4_7SwizzleILi2ELi4ELi3EEENS4_18smem_ptr_flag_bitsILi8EEENSR_INS5_IJNSA_ILi8EEESI_EEENS5_IJSI_SB_EEEEEEEvNS4_8identityENS4_13SM90_TMA_LOADES19_vS1A_EENS_8epilogue10collective6detail29Sm90TmaWarpSpecializedAdapterINS1E_15DefaultEpilogueIaSK_SK_NS1D_6thread17LinearCombinationIaLi1EiiLNS1I_9ScaleType4KindE0ELNS_15FloatRoundStyleE2EaEENS1_15EpilogueDefaultEEEEEvvEEEEvNT_6ParamsE --------------------------
	.section	.text._ZN7cutlass13device_kernelINS_4gemm6kernel13GemmUniversalIN4cute5tupleIJiiiiEEENS1_10collective13CollectiveMmaINS1_34MainloopSm90TmaGmmaWarpSpecializedILi4ENS5_IJNS4_1CILi1EEENSA_ILi2EEESB_EEENS1_35KernelTmaWarpSpecializedCooperativeEEENS5_IJNSA_ILi256EEENSA_ILi128EEENSA_ILi64EEEEEEaNS5_IJlSB_lEEEaSK_NS4_8TiledMMAINS4_8MMA_AtomIJNS4_4SM904GMMA27MMA_64x128x32_S32S8S8_SS_TNEEEENS4_6LayoutINS5_IJSC_SB_SB_EEENS5_IJSB_NSA_ILi0EEEST_EEEEENS5_IJNS4_10UnderscoreESW_SW_EEEEENS4_23SM90_TMA_LOAD_MULTICASTENS4_14ComposedLayoutINS4_7SwizzleILi2ELi4ELi3EEENS4_18smem_ptr_flag_bitsILi8EEENSR_INS5_IJNSA_ILi8EEESI_EEENS5_IJSI_SB_EEEEEEEvNS4_8identityENS4_13SM90_TMA_LOADES19_vS1A_EENS_8epilogue10collective6detail29Sm90TmaWarpSpecializedAdapterINS1E_15DefaultEpilogueIaSK_SK_NS1D_6thread17LinearCombinationIaLi1EiiLNS1I_9ScaleType4KindE0ELNS_15FloatRoundStyleE2EaEENS1_15EpilogueDefaultEEEEEvvEEEEvNT_6ParamsE,"ax",@progbits
	.align	128
.text._ZN7cutlass13device_kernelINS_4gemm6kernel13GemmUniversalIN4cute5tupleIJiiiiEEENS1_10collective13CollectiveMmaINS1_34MainloopSm90TmaGmmaWarpSpecializedILi4ENS5_IJNS4_1CILi1EEENSA_ILi2EEESB_EEENS1_35KernelTmaWarpSpecializedCooperativeEEENS5_IJNSA_ILi256EEENSA_ILi128EEENSA_ILi64EEEEEEaNS5_IJlSB_lEEEaSK_NS4_8TiledMMAINS4_8MMA_AtomIJNS4_4SM904GMMA27MMA_64x128x32_S32S8S8_SS_TNEEEENS4_6LayoutINS5_IJSC_SB_SB_EEENS5_IJSB_NSA_ILi0EEEST_EEEEENS5_IJNS4_10UnderscoreESW_SW_EEEEENS4_23SM90_TMA_LOAD_MULTICASTENS4_14ComposedLayoutINS4_7SwizzleILi2ELi4ELi3EEENS4_18smem_ptr_flag_bitsILi8EEENSR_INS5_IJNSA_ILi8EEESI_EEENS5_IJSI_SB_EEEEEEEvNS4_8identityENS4_13SM90_TMA_LOADES19_vS1A_EENS_8epilogue10collective6detail29Sm90TmaWarpSpecializedAdapterINS1E_15DefaultEpilogueIaSK_SK_NS1D_6thread17LinearCombinationIaLi1EiiLNS1I_9ScaleType4KindE0ELNS_15FloatRoundStyleE2EaEENS1_15EpilogueDefaultEEEEEvvEEEEvNT_6ParamsE:
        .type           _ZN7cutlass13device_kernelINS_4gemm6kernel13GemmUniversalIN4cute5tupleIJiiiiEEENS1_10collective13CollectiveMmaINS1_34MainloopSm90TmaGmmaWarpSpecializedILi4ENS5_IJNS4_1CILi1EEENSA_ILi2EEESB_EEENS1_35KernelTmaWarpSpecializedCooperativeEEENS5_IJNSA_ILi256EEENSA_ILi128EEENSA_ILi64EEEEEEaNS5_IJlSB_lEEEaSK_NS4_8TiledMMAINS4_8MMA_AtomIJNS4_4SM904GMMA27MMA_64x128x32_S32S8S8_SS_TNEEEENS4_6LayoutINS5_IJSC_SB_SB_EEENS5_IJSB_NSA_ILi0EEEST_EEEEENS5_IJNS4_10UnderscoreESW_SW_EEEEENS4_23SM90_TMA_LOAD_MULTICASTENS4_14ComposedLayoutINS4_7SwizzleILi2ELi4ELi3EEENS4_18smem_ptr_flag_bitsILi8EEENSR_INS5_IJNSA_ILi8EEESI_EEENS5_IJSI_SB_EEEEEEEvNS4_8identityENS4_13SM90_TMA_LOADES19_vS1A_EENS_8epilogue10collective6detail29Sm90TmaWarpSpecializedAdapterINS1E_15DefaultEpilogueIaSK_SK_NS1D_6thread17LinearCombinationIaLi1EiiLNS1I_9ScaleType4KindE0ELNS_15FloatRoundStyleE2EaEENS1_15EpilogueDefaultEEEEEvvEEEEvNT_6ParamsE,@function
        .size           _ZN7cutlass13device_kernelINS_4gemm6kernel13GemmUniversalIN4cute5tupleIJiiiiEEENS1_10collective13CollectiveMmaINS1_34MainloopSm90TmaGmmaWarpSpecializedILi4ENS5_IJNS4_1CILi1EEENSA_ILi2EEESB_EEENS1_35KernelTmaWarpSpecializedCooperativeEEENS5_IJNSA_ILi256EEENSA_ILi128EEENSA_ILi64EEEEEEaNS5_IJlSB_lEEEaSK_NS4_8TiledMMAINS4_8MMA_AtomIJNS4_4SM904GMMA27MMA_64x128x32_S32S8S8_SS_TNEEEENS4_6LayoutINS5_IJSC_SB_SB_EEENS5_IJSB_NSA_ILi0EEEST_EEEEENS5_IJNS4_10UnderscoreESW_SW_EEEEENS4_23SM90_TMA_LOAD_MULTICASTENS4_14ComposedLayoutINS4_7SwizzleILi2ELi4ELi3EEENS4_18smem_ptr_flag_bitsILi8EEENSR_INS5_IJNSA_ILi8EEESI_EEENS5_IJSI_SB_EEEEEEEvNS4_8identityENS4_13SM90_TMA_LOADES19_vS1A_EENS_8epilogue10collective6detail29Sm90TmaWarpSpecializedAdapterINS1E_15DefaultEpilogueIaSK_SK_NS1D_6thread17LinearCombinationIaLi1EiiLNS1I_9ScaleType4KindE0ELNS_15FloatRoundStyleE2EaEENS1_15EpilogueDefaultEEEEEvvEEEEvNT_6ParamsE,(.L_x_329 - _ZN7cutlass13device_kernelINS_4gemm6kernel13GemmUniversalIN4cute5tupleIJiiiiEEENS1_10collective13CollectiveMmaINS1_34MainloopSm90TmaGmmaWarpSpecializedILi4ENS5_IJNS4_1CILi1EEENSA_ILi2EEESB_EEENS1_35KernelTmaWarpSpecializedCooperativeEEENS5_IJNSA_ILi256EEENSA_ILi128EEENSA_ILi64EEEEEEaNS5_IJlSB_lEEEaSK_NS4_8TiledMMAINS4_8MMA_AtomIJNS4_4SM904GMMA27MMA_64x128x32_S32S8S8_SS_TNEEEENS4_6LayoutINS5_IJSC_SB_SB_EEENS5_IJSB_NSA_ILi0EEEST_EEEEENS5_IJNS4_10UnderscoreESW_SW_EEEEENS4_23SM90_TMA_LOAD_MULTICASTENS4_14ComposedLayoutINS4_7SwizzleILi2ELi4ELi3EEENS4_18smem_ptr_flag_bitsILi8EEENSR_INS5_IJNSA_ILi8EEESI_EEENS5_IJSI_SB_EEEEEEEvNS4_8identityENS4_13SM90_TMA_LOADES19_vS1A_EENS_8epilogue10collective6detail29Sm90TmaWarpSpecializedAdapterINS1E_15DefaultEpilogueIaSK_SK_NS1D_6thread17LinearCombinationIaLi1EiiLNS1I_9ScaleType4KindE0ELNS_15FloatRoundStyleE2EaEENS1_15EpilogueDefaultEEEEEvvEEEEvNT_6ParamsE)
        .other          _ZN7cutlass13device_kernelINS_4gemm6kernel13GemmUniversalIN4cute5tupleIJiiiiEEENS1_10collective13CollectiveMmaINS1_34MainloopSm90TmaGmmaWarpSpecializedILi4ENS5_IJNS4_1CILi1EEENSA_ILi2EEESB_EEENS1_35KernelTmaWarpSpecializedCooperativeEEENS5_IJNSA_ILi256EEENSA_ILi128EEENSA_ILi64EEEEEEaNS5_IJlSB_lEEEaSK_NS4_8TiledMMAINS4_8MMA_AtomIJNS4_4SM904GMMA27MMA_64x128x32_S32S8S8_SS_TNEEEENS4_6LayoutINS5_IJSC_SB_SB_EEENS5_IJSB_NSA_ILi0EEEST_EEEEENS5_IJNS4_10UnderscoreESW_SW_EEEEENS4_23SM90_TMA_LOAD_MULTICASTENS4_14ComposedLayoutINS4_7SwizzleILi2ELi4ELi3EEENS4_18smem_ptr_flag_bitsILi8EEENSR_INS5_IJNSA_ILi8EEESI_EEENS5_IJSI_SB_EEEEEEEvNS4_8identityENS4_13SM90_TMA_LOADES19_vS1A_EENS_8epilogue10collective6detail29Sm90TmaWarpSpecializedAdapterINS1E_15DefaultEpilogueIaSK_SK_NS1D_6thread17LinearCombinationIaLi1EiiLNS1I_9ScaleType4KindE0ELNS_15FloatRoundStyleE2EaEENS1_15EpilogueDefaultEEEEEvvEEEEvNT_6ParamsE,@"STO_CUDA_ENTRY STV_DEFAULT"
_ZN7cutlass13device_kernelINS_4gemm6kernel13GemmUniversalIN4cute5tupleIJiiiiEEENS1_10collective13CollectiveMmaINS1_34MainloopSm90TmaGmmaWarpSpecializedILi4ENS5_IJNS4_1CILi1EEENSA_ILi2EEESB_EEENS1_35KernelTmaWarpSpecializedCooperativeEEENS5_IJNSA_ILi256EEENSA_ILi128EEENSA_ILi64EEEEEEaNS5_IJlSB_lEEEaSK_NS4_8TiledMMAINS4_8MMA_AtomIJNS4_4SM904GMMA27MMA_64x128x32_S32S8S8_SS_TNEEEENS4_6LayoutINS5_IJSC_SB_SB_EEENS5_IJSB_NSA_ILi0EEEST_EEEEENS5_IJNS4_10UnderscoreESW_SW_EEEEENS4_23SM90_TMA_LOAD_MULTICASTENS4_14ComposedLayoutINS4_7SwizzleILi2ELi4ELi3EEENS4_18smem_ptr_flag_bitsILi8EEENSR_INS5_IJNSA_ILi8EEESI_EEENS5_IJSI_SB_EEEEEEEvNS4_8identityENS4_13SM90_TMA_LOADES19_vS1A_EENS_8epilogue10collective6detail29Sm90TmaWarpSpecializedAdapterINS1E_15DefaultEpilogueIaSK_SK_NS1D_6thread17LinearCombinationIaLi1EiiLNS1I_9ScaleType4KindE0ELNS_15FloatRoundStyleE2EaEENS1_15EpilogueDefaultEEEEEvvEEEEvNT_6ParamsE:
[----:B------:R-:W0:Y:S01]  /*0000*/  LDC R1, c[0x0][0x28] ;  /* 0x00000a00ff017b82 */ /* 0x000e220000000800 */
[----:B------:R-:W1:Y:S01]  /*0010*/  S2R R18, SR_TID.X ;  /* 0x0000000000127919 */ /* 0x000e620000002100 */
[----:B------:R-:W-:Y:S01]  /*0020*/  ELECT P0, URZ, PT ;  /* 0x00000000003f782f */ /* 0x000fe20003800000 */
[----:B------:R-:W-:Y:S01]  /*0030*/  BSSY B0, `(.L_x_0) ;  /* 0x000000f000007945 */ /* 0x000fe20003800000 */
[--C-:B-1----:R-:W-:Y:S02]  /*0040*/  SHF.R.U32.HI R0, RZ, 0x5, R18.reuse ;  /* 0x00000005ff007819 */ /* 0x102fe40000011612 */
[----:B------:R-:W-:-:S03]  /*0050*/  SHF.R.U32.HI R3, RZ, 0x7, R18 ;  /* 0x00000007ff037819 */ /* 0x000fc60000011612 */
[----:B------:R-:W1:Y:S04]  /*0060*/  SHFL.IDX PT, R2, R0, RZ, 0x1f ;  /* 0x00001fff00027589 */ /* 0x000e6800000e0000 */
[----:B------:R2:W3:Y:S01]  /*0070*/  SHFL.IDX PT, R5, R3, RZ, 0x1f ;  /* 0x00001fff03057589 */ /* 0x0004e200000e0000 */
[----:B-1----:R-:W-:-:S13]  /*0080*/  ISETP.NE.OR P0, PT, R2, RZ, !P0 ;  /* 0x000000ff0200720c */ /* 0x002fda0004705670 */
[----:B0-23--:R-:W-:Y:S05]  /*0090*/  @P0 BRA `(.L_x_1) ;  /* 0x0000000000200947 */ /* 0x00dfea0003800000 */
[----:B------:R-:W-:Y:S02]  /*00a0*/  ULDC.64 UR4, c[0x0][0x198] ;  /* 0x0000660000047ab9 */ /* 0x000fe40000000a00 */
[----:B------:R-:W-:Y:S02]  /*00b0*/  UIADD3 UR6, UP0, UR4, 0xf0, URZ ;  /* 0x000000f004067890 */ /* 0x000fe4000ff1e03f */
[----:B------:R-:W-:Y:S02]  /*00c0*/  UIADD3 UR4, UP1, UR4, 0x1f0, URZ ;  /* 0x000001f004047890 */ /* 0x000fe4000ff3e03f */
[----:B------:R-:W-:Y:S02]  /*00d0*/  UIADD3.X UR7, URZ, UR5, URZ, UP0, !UPT ;  /* 0x000000053f077290 */ /* 0x000fe400087fe43f */
[----:B------:R-:W-:-:S07]  /*00e0*/  UIADD3.X UR5, URZ, UR5, URZ, UP1, !UPT ;  /* 0x000000053f057290 */ /* 0x000fce0008ffe43f */
[----:B------:R0:W-:Y:S02]  /*00f0*/  UTMACCTL.PF [UR6] ;  /* 0x00000000060079b9 */ /* 0x0001e40008040000 */
[----:B------:R0:W-:Y:S02]  /*0100*/  UTMACCTL.PF [UR4] ;  /* 0x00000000040079b9 */ /* 0x0001e40008040000 */
[----:B0-----:R-:W-:Y:S01]  /*0110*/  NOP ;  /* 0x0000000000007918 */ /* 0x001fe20000000000 */
.L_x_1:
[----:B------:R-:W-:Y:S05]  /*0120*/  BSYNC B0 ;  /* 0x0000000000007941 */ /* 0x000fea0003800000 */
.L_x_0:
[----:B------:R-:W0:Y:S02]  /*0130*/  SHFL.IDX PT, R3, R0, RZ, 0x1f ;  /* 0x00001fff00037589 */ /* 0x000e2400000e0000 */
[----:B0-----:R-:W-:-:S13]  /*0140*/  ISETP.NE.AND P0, PT, R3, RZ, PT ;  /* 0x000000ff0300720c */ /* 0x001fda0003f05270 */
[----:B------:R-:W-:Y:S05]  /*0150*/  @P0 BRA `(.L_x_2) ;  /* 0x0000000000580947 */ /* 0x000fea0003800000 */
[----:B------:R-:W0:Y:S01]  /*0160*/  S2UR UR8, SR_CgaCtaId ;  /* 0x00000000000879c3 */ /* 0x000e220000008800 */
[----:B------:R-:W-:Y:S01]  /*0170*/  UMOV UR4, 0x400 ;  /* 0x0000040000047882 */ /* 0x000fe20000000000 */
[----:B------:R-:W-:Y:S01]  /*0180*/  UMOV UR5, 0x1 ;  /* 0x0000000100057882 */ /* 0x000fe20000000000 */
[----:B------:R-:W-:Y:S01]  /*0190*/  UMOV UR6, 0x4 ;  /* 0x0000000400067882 */ /* 0x000fe20000000000 */
[----:B------:R-:W-:Y:S01]  /*01a0*/  ELECT P0, URZ, PT ;  /* 0x00000000003f782f */ /* 0x000fe20003800000 */
[----:B------:R-:W-:-:S04]  /*01b0*/  UIADD3 UR6, -UR6, 0x100000, URZ ;  /* 0x0010000006067890 */ /* 0x000fc8000fffe13f */
[----:B------:R-:W-:Y:S02]  /*01c0*/  USHF.L.U32 UR7, UR6, 0xb, URZ ;  /* 0x0000000b06077899 */ /* 0x000fe4000800063f */
[----:B------:R-:W-:Y:S02]  /*01d0*/  USHF.L.U32 UR6, UR6, 0x1, URZ ;  /* 0x0000000106067899 */ /* 0x000fe4000800063f */
[----:B0-----:R-:W-:Y:S02]  /*01e0*/  ULEA UR8, UR8, UR4, 0x18 ;  /* 0x0000000408087291 */ /* 0x001fe4000f8ec03f */
[----:B------:R-:W-:-:S04]  /*01f0*/  UIADD3 UR4, -UR5, 0x100000, URZ ;  /* 0x0010000005047890 */ /* 0x000fc8000fffe13f */
[----:B------:R-:W-:Y:S02]  /*0200*/  USHF.L.U32 UR5, UR4, 0xb, URZ ;  /* 0x0000000b04057899 */ /* 0x000fe4000800063f */
[----:B------:R-:W-:Y:S01]  /*0210*/  USHF.L.U32 UR4, UR4, 0x1, URZ ;  /* 0x0000000104047899 */ /* 0x000fe2000800063f */
[----:B------:R-:W0:Y:S11]  /*0220*/  FENCE.VIEW.ASYNC.S ;  /* 0x00000000000073c6 */ /* 0x000e360000000000 */
[----:B0-----:R0:W1:Y:S01]  /*0230*/  SYNCS.EXCH.64 URZ, [UR8], UR4 ;  /* 0x00000004083f75b2 */ /* 0x0010620008000100 */
[----:B------:R0:W2:Y:S01]  /*0240*/  SYNCS.EXCH.64 URZ, [UR8+0x20], UR6 ;  /* 0x00002006083f75b2 */ /* 0x0000a20008000100 */
[----:B------:R0:W3:Y:S01]  /*0250*/  SYNCS.EXCH.64 URZ, [UR8+0x8], UR4 ;  /* 0x00000804083f75b2 */ /* 0x0000e20008000100 */
[----:B------:R0:W4:Y:S01]  /*0260*/  SYNCS.EXCH.64 URZ, [UR8+0x28], UR6 ;  /* 0x00002806083f75b2 */ /* 0x0001220008000100 */
[----:B------:R0:W0:Y:S01]  /*0270*/  SYNCS.EXCH.64 URZ, [UR8+0x10], UR4 ;  /* 0x00001004083f75b2 */ /* 0x0000220008000100 */
[----:B------:R0:W0:Y:S01]  /*0280*/  SYNCS.EXCH.64 URZ, [UR8+0x30], UR6 ;  /* 0x00003006083f75b2 */ /* 0x0000220008000100 */
[----:B------:R0:W0:Y:S01]  /*0290*/  SYNCS.EXCH.64 URZ, [UR8+0x18], UR4 ;  /* 0x00001804083f75b2 */ /* 0x0000220008000100 */
[----:B------:R0:W0:Y:S01]  /*02a0*/  SYNCS.EXCH.64 URZ, [UR8+0x38], UR6 ;  /* 0x00003806083f75b2 */ /* 0x0000220008000100 */
[----:B------:R-:W-:Y:S01]  /*02b0*/  NOP ;  /* 0x0000000000007918 */ /* 0x000fe20000000000 */
.L_x_2:
[----:B------:R-:W-:Y:S01]  /*02c0*/  SHF.R.S32.HI R7, RZ, 0x1f, R18 ;  /* 0x0000001fff077819 */ /* 0x000fe20000011412 */
[----:B------:R-:W5:Y:S01]  /*02d0*/  SHFL.IDX PT, R0, R0, RZ, 0x1f ;  /* 0x00001fff00007589 */ /* 0x000f6200000e0000 */
[----:B0-----:R-:W0:Y:S01]  /*02e0*/  S2UR UR8, SR_CTAID.X ;  /* 0x00000000000879c3 */ /* 0x001e220000002500 */
[----:B------:R-:W-:Y:S02]  /*02f0*/  ELECT P0, URZ, PT ;  /* 0x00000000003f782f */ /* 0x000fe40003800000 */
[----:B------:R-:W-:Y:S01]  /*0300*/  LEA.HI R7, R7, R18, RZ, 0x7 ;  /* 0x0000001207077211 */ /* 0x000fe200078f38ff */
[----:B------:R-:W1:Y:S01]  /*0310*/  S2R R4, SR_CTAID.Y ;  /* 0x0000000000047919 */ /* 0x000e620000002600 */
[----:B------:R-:W-:Y:S01]  /*0320*/  ULDC UR4, c[0x0][0x154] ;  /* 0x0000550000047ab9 */ /* 0x000fe20000000800 */
[----:B------:R-:W-:Y:S01]  /*0330*/  NOP ;  /* 0x0000000000007918 */ /* 0x000fe20000000000 */
[----:B------:R-:W-:Y:S01]  /*0340*/  LOP3.LUT R7, R7, 0xffffff80, RZ, 0xc0, !PT ;  /* 0xffffff8007077812 */ /* 0x000fe200078ec0ff */
[----:B------:R-:W-:Y:S01]  /*0350*/  NOP ;  /* 0x0000000000007918 */ /* 0x000fe20000000000 */
[----:B------:R-:W2:Y:S03]  /*0360*/  LDC R13, c[0x0][0x140] ;  /* 0x00005000ff0d7b82 */ /* 0x000ea60000000800 */
[----:B------:R-:W-:-:S05]  /*0370*/  IMAD.IADD R7, R18, 0x1, -R7 ;  /* 0x0000000112077824 */ /* 0x000fca00078e0a07 */
[----:B------:R-:W-:Y:S01]  /*0380*/  SHF.R.S32.HI R6, RZ, 0x1f, R7 ;  /* 0x0000001fff067819 */ /* 0x000fe20000011407 */
[----:B------:R-:W3:Y:S01]  /*0390*/  LDC R10, c[0x0][0x144] ;  /* 0x00005100ff0a7b82 */ /* 0x000ee20000000800 */
[----:B------:R-:W-:Y:S02]  /*03a0*/  LOP3.LUT P2, RZ, R7, 0x7, RZ, 0xc0, !PT ;  /* 0x0000000707ff7812 */ /* 0x000fe4000784c0ff */
[----:B------:R-:W-:Y:S02]  /*03b0*/  LEA.HI R6, R6, R7, RZ, 0x3 ;  /* 0x0000000706067211 */ /* 0x000fe400078f18ff */
[----:B-----5:R-:W-:Y:S02]  /*03c0*/  ISETP.NE.OR P0, PT, R0, RZ, !P0 ;  /* 0x000000ff0000720c */ /* 0x020fe40004705670 */
[--C-:B------:R-:W-:Y:S02]  /*03d0*/  SHF.R.S32.HI R0, RZ, 0x3, R6.reuse ;  /* 0x00000003ff007819 */ /* 0x100fe40000011406 */
[----:B------:R-:W-:-:S02]  /*03e0*/  SHF.R.S32.HI R9, RZ, 0x1f, R6 ;  /* 0x0000001fff097819 */ /* 0x000fc40000011406 */
[----:B------:R-:W-:Y:S02]  /*03f0*/  SHF.R.S32.HI R6, RZ, 0x1f, R3 ;  /* 0x0000001fff067819 */ /* 0x000fe40000011403 */
[----:B------:R-:W-:Y:S02]  /*0400*/  LEA.HI R9, R9, R0, RZ, 0x2 ;  /* 0x0000000009097211 */ /* 0x000fe400078f10ff */
[----:B------:R-:W-:Y:S02]  /*0410*/  LEA.HI R6, R6, R3, RZ, 0x2 ;  /* 0x0000000306067211 */ /* 0x000fe400078f10ff */
[----:B-1----:R-:W-:Y:S01]  /*0420*/  I2FP.F32.U32 R8, R4 ;  /* 0x0000000400087245 */ /* 0x002fe20000201000 */
[----:B------:R-:W-:Y:S01]  /*0430*/  VOTEU.ALL UP0, P0 ;  /* 0x00000000003f7886 */ /* 0x000fe20000000000 */
[----:B------:R-:W-:Y:S01]  /*0440*/  LOP3.LUT R6, R6, 0x3ffffffc, RZ, 0xc0, !PT ;  /* 0x3ffffffc06067812 */ /* 0x000fe200078ec0ff */
[----:B------:R-:W-:Y:S01]  /*0450*/  VOTEU.ALL UP1, P0 ;  /* 0x00000000003f7886 */ /* 0x000fe20000020000 */
[----:B------:R-:W-:Y:S01]  /*0460*/  LOP3.LUT R9, R9, 0xfffffffc, RZ, 0xc0, !PT ;  /* 0xfffffffc09097812 */ /* 0x000fe200078ec0ff */
[----:B------:R-:W-:Y:S01]  /*0470*/  FMUL R12, R8, UR4 ;  /* 0x00000004080c7c20 */ /* 0x000fe20008400000 */
[----:B------:R-:W1:Y:S01]  /*0480*/  @!UP0 S2UR UR7, SR_CgaCtaId ;  /* 0x00000000000789c3 */ /* 0x000e620000008800 */
[----:B------:R-:W-:Y:S01]  /*0490*/  IMAD.IADD R11, R3, 0x1, -R6 ;  /* 0x00000001030b7824 */ /* 0x000fe200078e0a06 */
[----:B0-----:R-:W-:Y:S01]  /*04a0*/  I2FP.F32.U32 R6, UR8 ;  /* 0x0000000800067c45 */ /* 0x001fe20008201000 */
[----:B------:R-:W-:Y:S01]  /*04b0*/  IMAD.IADD R0, R0, 0x1, -R9 ;  /* 0x0000000100007824 */ /* 0x000fe200078e0a09 */
[----:B------:R-:W-:Y:S01]  /*04c0*/  ULDC UR4, c[0x0][0x150] ;  /* 0x0000540000047ab9 */ /* 0x000fe20000000800 */
[----:B------:R-:W0:Y:S01]  /*04d0*/  F2I.U32.TRUNC.NTZ R12, R12 ;  /* 0x0000000c000c7305 */ /* 0x000e22000020f000 */
[----:B------:R-:W-:Y:S01]  /*04e0*/  SHF.R.S32.HI R3, RZ, 0x1f, R2 ;  /* 0x0000001fff037819 */ /* 0x000fe20000011402 */
[----:B------:R-:W-:Y:S01]  /*04f0*/  FMUL R8, R6, UR4 ;  /* 0x0000000406087c20 */ /* 0x000fe20008400000 */
[----:B------:R-:W5:Y:S01]  /*0500*/  LDC R9, c[0x0][0x148] ;  /* 0x00005200ff097b82 */ /* 0x000f620000000800 */
[----:B------:R-:W-:Y:S01]  /*0510*/  IMAD R11, R11, 0x4, R0 ;  /* 0x000000040b0b7824 */ /* 0x000fe200078e0200 */
[----:B------:R-:W-:Y:S01]  /*0520*/  LEA.HI R3, R3, R2, RZ, 0x2 ;  /* 0x0000000203037211 */ /* 0x000fe200078f10ff */
[----:B------:R-:W-:Y:S01]  /*0530*/  UMOV UR4, 0x20 ;  /* 0x0000002000047882 */ /* 0x000fe20000000000 */
[----:B------:R-:W-:Y:S01]  /*0540*/  @!UP0 UMOV UR6, 0x400 ;  /* 0x0000040000068882 */ /* 0x000fe20000000000 */
[----:B------:R-:W4:Y:S01]  /*0550*/  F2I.U32.TRUNC.NTZ R8, R8 ;  /* 0x0000000800087305 */ /* 0x000f22000020f000 */
[----:B------:R-:W-:Y:S01]  /*0560*/  LOP3.LUT R3, R3, 0xfffffffc, RZ, 0xc0, !PT ;  /* 0xfffffffc03037812 */ /* 0x000fe200078ec0ff */
[----:B------:R-:W-:Y:S01]  /*0570*/  IMAD.SHL.U32 R6, R11, 0x4, RZ ;  /* 0x000000040b067824 */ /* 0x000fe200078e00ff */
[----:B------:R-:W-:-:S04]  /*0580*/  @!UP0 UIADD3 UR4, -UR4, 0x100000, URZ ;  /* 0x0010000004048890 */ /* 0x000fc8000fffe13f */
[----:B------:R-:W-:Y:S02]  /*0590*/  @!UP0 USHF.L.U32 UR5, UR4, 0xb, URZ ;  /* 0x0000000b04058899 */ /* 0x000fe4000800063f */
[----:B------:R-:W-:Y:S01]  /*05a0*/  @!UP0 USHF.L.U32 UR4, UR4, 0x1, URZ ;  /* 0x0000000104048899 */ /* 0x000fe2000800063f */
[----:B--2---:R-:W-:Y:S01]  /*05b0*/  ISETP.EQ.U32.AND P3, PT, R13, 0x1, PT ;  /* 0x000000010d00780c */ /* 0x004fe20003f62070 */
[----:B------:R-:W-:Y:S01]  /*05c0*/  IMAD.IADD R0, R2, 0x1, -R3 ;  /* 0x0000000102007824 */ /* 0x000fe200078e0a03 */
[----:B------:R-:W-:Y:S01]  /*05d0*/  LOP3.LUT R23, R11, 0xc, R6, 0x78, !PT ;  /* 0x0000000c0b177812 */ /* 0x000fe200078e7806 */
[----:B0-----:R-:W-:Y:S01]  /*05e0*/  IMAD.MOV R14, RZ, RZ, -R12 ;  /* 0x000000ffff0e7224 */ /* 0x001fe200078e0a0c */
[----:B-1----:R-:W-:Y:S02]  /*05f0*/  @!UP0 ULEA UR6, UR7, UR6, 0x18 ;  /* 0x0000000607068291 */ /* 0x002fe4000f8ec03f */
[C---:B------:R-:W-:Y:S01]  /*0600*/  ISETP.NE.AND P1, PT, R0.reuse, 0x3, PT ;  /* 0x000000030000780c */ /* 0x040fe20003f25270 */
[----:B------:R-:W-:Y:S01]  /*0610*/  VOTEU.ALL UP0, P0 ;  /* 0x00000000003f7886 */ /* 0x000fe20000000000 */
[----:B------:R-:W-:Y:S01]  /*0620*/  ISETP.LT.U32.AND P0, PT, R23, 0x2, !P2 ;  /* 0x000000021700780c */ /* 0x000fe20005701070 */
[----:B----4-:R-:W-:Y:S01]  /*0630*/  IMAD.MOV R3, RZ, RZ, -R8 ;  /* 0x000000ffff037224 */ /* 0x010fe200078e0a08 */
[----:B------:R-:W-:Y:S01]  /*0640*/  ISETP.EQ.OR P1, PT, R0, RZ, !P1 ;  /* 0x000000ff0000720c */ /* 0x000fe20004f22670 */
[C---:B------:R-:W-:Y:S01]  /*0650*/  VIADD R8, R5.reuse, 0xffffffff ;  /* 0xffffffff05087836 */ /* 0x040fe20000000000 */
[----:B------:R-:W-:Y:S01]  /*0660*/  ISETP.NE.AND P2, PT, R5, RZ, PT ;  /* 0x000000ff0500720c */ /* 0x000fe20003f45270 */
[----:B-----5:R-:W-:Y:S01]  /*0670*/  IMAD R2, R9, R14, R4 ;  /* 0x0000000e09027224 */ /* 0x020fe200078e0204 */
[----:B------:R-:W-:Y:S01]  /*0680*/  ISETP.EQ.AND P1, PT, R5, RZ, P1 ;  /* 0x000000ff0500720c */ /* 0x000fe20000f22270 */
[----:B---3--:R-:W-:Y:S01]  /*0690*/  IMAD R3, R10, R3, UR8 ;  /* 0x000000080a037e24 */ /* 0x008fe2000f8e0203 */
[----:B------:R-:W-:Y:S01]  /*06a0*/  ISETP.GE.U32.AND P5, PT, R8, 0x2, PT ;  /* 0x000000020800780c */ /* 0x000fe20003fa6070 */
[----:B------:R-:W0:Y:S02]  /*06b0*/  FENCE.VIEW.ASYNC.S ;  /* 0x00000000000073c6 */ /* 0x000e240000000000 */
[----:B0-----:R0:W1:Y:S01]  /*06c0*/  @!UP0 SYNCS.EXCH.64 URZ, [UR6+0x50], UR4 ;  /* 0x00005004063f85b2 */ /* 0x0010620008000100 */
[----:B------:R-:W-:-:S02]  /*06d0*/  ISETP.NE.AND P4, PT, R2, R23, PT ;  /* 0x000000170200720c */ /* 0x000fc40003f85270 */
[----:B------:R-:W-:Y:S02]  /*06e0*/  SEL R19, RZ, 0x1, !P1 ;  /* 0x00000001ff137807 */ /* 0x000fe40004800000 */
[----:B------:R-:W-:Y:S02]  /*06f0*/  ISETP.EQ.OR P4, PT, R3, RZ, !P4 ;  /* 0x000000ff0300720c */ /* 0x000fe40006782670 */
[----:B------:R-:W-:Y:S02]  /*0700*/  SEL R19, R19, 0x2, P5 ;  /* 0x0000000213137807 */ /* 0x000fe40002800000 */
[----:B------:R-:W-:-:S04]  /*0710*/  PLOP3.LUT P0, PT, P0, P4, PT, 0x80, 0x0 ;  /* 0x000000000000781c */ /* 0x000fc80000709070 */
[----:B------:R-:W-:Y:S01]  /*0720*/  P2R R157, PR, RZ, 0x1 ;  /* 0x00000001ff9d7803 */ /* 0x000fe20000000000 */
[----:B------:R0:W2:Y:S01]  /*0730*/  @!UP1 SYNCS.EXCH.64 URZ, [UR6+0x58], UR4 ;  /* 0x00005804063f95b2 */ /* 0x0000a20008000100 */
[----:B------:R-:W-:Y:S01]  /*0740*/  NOP ;  /* 0x0000000000007918 */ /* 0x000fe20000000000 */
[----:B------:R-:W-:Y:S06]  /*0750*/  @!P3 BRA `(.L_x_3) ;  /* 0x000000000008b947 */ /* 0x000fec0003800000 */
[----:B-12---:R-:W-:Y:S01]  /*0760*/  UCGABAR_ARV ;  /* 0x00000000000079c7 */ /* 0x006fe20008000000 */
[----:B------:R-:W-:Y:S05]  /*0770*/  BRA `(.L_x_4) ;  /* 0x0000000000047947 */ /* 0x000fea0003800000 */
.L_x_3:
[----:B-12---:R-:W-:Y:S01]  /*0780*/  NOP ;  /* 0x0000000000007918 */ /* 0x006fe20000000000 */
.L_x_4:
[----:B------:R-:W1:Y:S01]  /*0790*/  LDC R2, c[0x0][0x65c] ;  /* 0x00019700ff027b82 */ /* 0x000e620000000800 */
[----:B------:R-:W-:Y:S02]  /*07a0*/  IMAD.U32 R6, RZ, RZ, UR8 ;  /* 0x00000008ff067e24 */ /* 0x000fe4000f8e00ff */
[----:B------:R-:W-:Y:S01]  /*07b0*/  IMAD.MOV.U32 R7, RZ, RZ, RZ ;  /* 0x000000ffff077224 */ /* 0x000fe200078e00ff */
[----:B-1----:R-:W-:-:S04]  /*07c0*/  ISETP.NE.AND P1, PT, R2, 0x1, PT ;  /* 0x000000010200780c */ /* 0x002fc80003f25270 */
[----:B------:R-:W-:-:S09]  /*07d0*/  P2R R5, PR, RZ, 0x2 ;  /* 0x00000002ff057803 */ /* 0x000fd20000000000 */
[----:B------:R-:W1:Y:S01]  /*07e0*/  @P1 LDC R17, c[0x0][0x10] ;  /* 0x00000400ff111b82 */ /* 0x000e620000000800 */
[----:B------:R-:W-:Y:S02]  /*07f0*/  @P1 IMAD.MOV.U32 R5, RZ, RZ, RZ ;  /* 0x000000ffff051224 */ /* 0x000fe400078e00ff */
[----:B------:R-:W-:-:S05]  /*0800*/  @P1 IMAD.MOV.U32 R13, RZ, RZ, RZ ;  /* 0x000000ffff0d1224 */ /* 0x000fca00078e00ff */
[----:B------:R-:W2:Y:S01]  /*0810*/  @!P1 LDC R11, c[0x0][0xc] ;  /* 0x00000300ff0b9b82 */ /* 0x000ea20000000800 */
[----:B-1----:R-:W-:-:S04]  /*0820*/  @P1 IMAD.WIDE.U32 R16, R17, UR8, R4 ;  /* 0x0000000811101c25 */ /* 0x002fc8000f8e0004 */
[----:B------:R-:W-:Y:S02]  /*0830*/  @P1 IMAD.IADD R17, R17, 0x1, R13 ;  /* 0x0000000111111824 */ /* 0x000fe400078e020d */
[----:B--2---:R-:W-:-:S04]  /*0840*/  @!P1 IMAD.WIDE.U32 R6, R4, R11, R6 ;  /* 0x0000000b04069225 */ /* 0x004fc800078e0006 */
[----:B------:R-:W-:Y:S02]  /*0850*/  @!P1 IMAD.MOV.U32 R16, RZ, RZ, R6 ;  /* 0x000000ffff109224 */ /* 0x000fe400078e0006 */
[----:B------:R-:W-:Y:S01]  /*0860*/  @!P1 IMAD.MOV.U32 R17, RZ, RZ, R7 ;  /* 0x000000ffff119224 */ /* 0x000fe200078e0007 */
[----:B------:R-:W-:Y:S06]  /*0870*/  @!P3 BRA `(.L_x_5) ;  /* 0x00000000000cb947 */ /* 0x000fec0003800000 */
[----:B------:R-:W-:Y:S01]  /*0880*/  UCGABAR_WAIT ;  /* 0x0000000000007dc7 */ /* 0x000fe20008000000 */
[----:B------:R-:W-:Y:S01]  /*0890*/  CCTL.IVALL ;  /* 0x00000000ff00798f */ /* 0x000fe20002000000 */
[----:B------:R-:W-:Y:S05]  /*08a0*/  BRA `(.L_x_6) ;  /* 0x0000000000047947 */ /* 0x000fea0003800000 */
.L_x_5:
[----:B------:R-:W-:Y:S06]  /*08b0*/  BAR.SYNC.DEFER_BLOCKING 0x0 ;  /* 0x0000000000007b1d */ /* 0x000fec0000010000 */
.L_x_6:
[----:B------:R-:W-:Y:S05]  /*08c0*/  @!P2 BRA `(.L_x_7) ;  /* 0x000000800044a947 */ /* 0x000fea0003800000 */
[----:B------:R-:W-:-:S13]  /*08d0*/  ISETP.GT.U32.AND P0, PT, R8, 0x1, PT ;  /* 0x000000010800780c */ /* 0x000fda0003f04070 */
[----:B0-----:R-:W-:Y:S05]  /*08e0*/  @P0 EXIT ;  /* 0x000000000000094d */ /* 0x001fea0003800000 */
[----:B------:R-:W-:Y:S01]  /*08f0*/  ULDC.64 UR4, c[0x0][0x650] ;  /* 0x0001940000047ab9 */ /* 0x000fe20000000a00 */
[----:B------:R-:W-:Y:S01]  /*0900*/  PRMT R0, RZ, 0x7610, R0 ;  /* 0x00007610ff007816 */ /* 0x000fe20000000000 */
[----:B------:R-:W-:Y:S01]  /*0910*/  IMAD.MOV.U32 R153, RZ, RZ, -0x1 ;  /* 0xffffffffff997424 */ /* 0x000fe200078e00ff */
[----:B------:R-:W-:Y:S01]  /*0920*/  ISETP.GE.U32.AND P0, PT, R16, UR4, PT ;  /* 0x0000000410007c0c */ /* 0x000fe2000bf06070 */
[----:B------:R-:W-:Y:S02]  /*0930*/  IMAD.MOV.U32 R152, RZ, RZ, -0x1 ;  /* 0xffffffffff987424 */ /* 0x000fe400078e00ff */
[----:B------:R-:W-:Y:S01]  /*0940*/  IMAD.MOV.U32 R22, RZ, RZ, -0x1 ;  /* 0xffffffffff167424 */ /* 0x000fe200078e00ff */
[----:B------:R-:W-:-:S13]  /*0950*/  ISETP.GE.U32.AND.EX P0, PT, R17, UR5, PT, P0 ;  /* 0x0000000511007c0c */ /* 0x000fda000bf06100 */
[----:B------:R-:W-:Y:S05]  /*0960*/  @P0 BRA `(.L_x_8) ;  /* 0x00000004002c0947 */ /* 0x000fea0003800000 */
[----:B------:R-:W0:Y:S01]  /*0970*/  LDC.64 R20, c[0x0][0x628] ;  /* 0x00018a00ff147b82 */ /* 0x000e220000000a00 */
[----:B------:R-:W-:Y:S02]  /*0980*/  IMAD.MOV.U32 R6, RZ, RZ, R16 ;  /* 0x000000ffff067224 */ /* 0x000fe400078e0010 */
[----:B------:R-:W-:-:S05]  /*0990*/  IMAD.MOV.U32 R7, RZ, RZ, R17 ;  /* 0x000000ffff077224 */ /* 0x000fca00078e0011 */
[----:B------:R-:W1:Y:S08]  /*09a0*/  LDC R0, c[0x0][0x630] ;  /* 0x00018c00ff007b82 */ /* 0x000e700000000800 */
[----:B------:R-:W2:Y:S01]  /*09b0*/  LDC.64 R24, c[0x0][0x620] ;  /* 0x00018800ff187b82 */ /* 0x000ea20000000a00 */
[----:B0-----:R-:W-:-:S04]  /*09c0*/  ISETP.NE.U32.AND P0, PT, R20, RZ, PT ;  /* 0x000000ff1400720c */ /* 0x001fc80003f05070 */
[----:B------:R-:W-:-:S13]  /*09d0*/  ISETP.NE.AND.EX P0, PT, R21, RZ, PT, P0 ;  /* 0x000000ff1500720c */ /* 0x000fda0003f05300 */
[----:B-12---:R-:W-:Y:S05]  /*09e0*/  @!P0 BRA `(.L_x_9) ;  /* 0x0000000000288947 */ /* 0x006fea0003800000 */
[----:B------:R-:W0:Y:S02]  /*09f0*/  LDC R13, c[0x0][0x634] ;  /* 0x00018d00ff0d7b82 */ /* 0x000e240000000800 */
[----:B0-----:R-:W-:-:S05]  /*0a00*/  IADD3 R13, P0, R16, R13, RZ ;  /* 0x0000000d100d7210 */ /* 0x001fca0007f1e0ff */
[----:B------:R-:W-:-:S04]  /*0a10*/  IMAD.X R15, RZ, RZ, R17, P0 ;  /* 0x000000ffff0f7224 */ /* 0x000fc800000e0611 */
[----:B------:R-:W-:-:S04]  /*0a20*/  IMAD.WIDE.U32 R6, R15, R20, RZ ;  /* 0x000000140f067225 */ /* 0x000fc800078e00ff */
[----:B------:R-:W-:-:S04]  /*0a30*/  IMAD.WIDE.U32 R10, P0, R13, R21, R6 ;  /* 0x000000150d0a7225 */ /* 0x000fc80007800006 */
[----:B------:R-:W-:-:S04]  /*0a40*/  IMAD.WIDE.U32 R6, R13, R20, RZ ;  /* 0x000000140d067225 */ /* 0x000fc800078e00ff */
[----:B------:R-:W-:Y:S01]  /*0a50*/  IMAD.X R13, RZ, RZ, RZ, P0 ;  /* 0x000000ffff0d7224 */ /* 0x000fe200000e06ff */
[----:B------:R-:W-:Y:S01]  /*0a60*/  IADD3 RZ, P0, R7, R10, RZ ;  /* 0x0000000a07ff7210 */ /* 0x000fe20007f1e0ff */
[----:B------:R-:W-:-:S04]  /*0a70*/  IMAD.MOV.U32 R12, RZ, RZ, R11 ;  /* 0x000000ffff0c7224 */ /* 0x000fc800078e000b */
[----:B------:R-:W-:-:S08]  /*0a80*/  IMAD.WIDE.U32.X R6, R15, R21, R12, P0 ;  /* 0x000000150f067225 */ /* 0x000fd000000e040c */
.L_x_9:
[----:B------:R-:W0:Y:S01]  /*0a90*/  LDC.64 R20, c[0x0][0x640] ;  /* 0x00019000ff147b82 */ /* 0x000e220000000a00 */
[--C-:B------:R-:W-:Y:S01]  /*0aa0*/  SHF.R.U64 R27, R6, R0, R7.reuse ;  /* 0x00000000061b7219 */ /* 0x100fe20000001207 */
[----:B------:R-:W-:Y:S01]  /*0ab0*/  IMAD R28, R9, R14, R4 ;  /* 0x0000000e091c7224 */ /* 0x000fe200078e0204 */
[----:B------:R-:W-:Y:S02]  /*0ac0*/  SHF.R.U32.HI R0, RZ, R0, R7 ;  /* 0x00000000ff007219 */ /* 0x000fe40000011607 */
[----:B------:R-:W-:-:S03]  /*0ad0*/  IADD3 R5, P0, RZ, -R27, RZ ;  /* 0x8000001bff057210 */ /* 0x000fc60007f1e0ff */
[----:B------:R-:W1:Y:S02]  /*0ae0*/  LDC R8, c[0x0][0x618] ;  /* 0x00018600ff087b82 */ /* 0x000e640000000800 */
[----:B------:R-:W-:-:S04]  /*0af0*/  IMAD.X R7, RZ, RZ, ~R0, P0 ;  /* 0x000000ffff077224 */ /* 0x000fc800000e0e00 */
[-C--:B------:R-:W-:Y:S02]  /*0b00*/  IMAD R0, R7, R24.reuse, RZ ;  /* 0x0000001807007224 */ /* 0x080fe400078e02ff */
[----:B------:R-:W2:Y:S01]  /*0b10*/  LDC R11, c[0x0][0x608] ;  /* 0x00018200ff0b7b82 */ /* 0x000ea20000000800 */
[----:B------:R-:W-:-:S04]  /*0b20*/  IMAD.WIDE.U32 R6, R5, R24, R16 ;  /* 0x0000001805067225 */ /* 0x000fc800078e0010 */
[----:B------:R-:W-:Y:S02]  /*0b30*/  IMAD R5, R5, R25, R0 ;  /* 0x0000001905057224 */ /* 0x000fe400078e0200 */
[----:B------:R-:W-:Y:S01]  /*0b40*/  IMAD.MOV.U32 R25, RZ, RZ, 0x1 ;  /* 0x00000001ff197424 */ /* 0x000fe200078e00ff */
[----:B------:R-:W3:Y:S01]  /*0b50*/  LDC R12, c[0x0][0x658] ;  /* 0x00019600ff0c7b82 */ /* 0x000ee20000000800 */
[----:B0-----:R-:W-:Y:S01]  /*0b60*/  ISETP.NE.U32.AND P0, PT, R20, RZ, PT ;  /* 0x000000ff1400720c */ /* 0x001fe20003f05070 */
[----:B------:R-:W-:Y:S02]  /*0b70*/  IMAD.IADD R5, R7, 0x1, R5 ;  /* 0x0000000107057824 */ /* 0x000fe400078e0205 */
[----:B------:R-:W-:Y:S01]  /*0b80*/  IMAD.MOV.U32 R7, RZ, RZ, -0x1 ;  /* 0xffffffffff077424 */ /* 0x000fe200078e00ff */
[----:B------:R-:W-:-:S03]  /*0b90*/  ISETP.NE.AND.EX P0, PT, R21, RZ, PT, P0 ;  /* 0x000000ff1500720c */ /* 0x000fc60003f05300 */
[----:B------:R-:W0:Y:S01]  /*0ba0*/  LDC R15, c[0x0][0x600] ;  /* 0x00018000ff0f7b82 */ /* 0x000e220000000800 */
[-CC-:B-1----:R-:W-:Y:S02]  /*0bb0*/  SHF.R.U64 R13, R6, R8.reuse, R5.reuse ;  /* 0x00000008060d7219 */ /* 0x182fe40000001205 */
[----:B------:R-:W-:-:S05]  /*0bc0*/  SHF.R.U32.HI R0, RZ, R8, R5 ;  /* 0x00000008ff007219 */ /* 0x000fca0000011605 */
[----:B------:R-:W1:Y:S01]  /*0bd0*/  LDC R22, c[0x0][0x648] ;  /* 0x00019200ff167b82 */ /* 0x000e620000000800 */
[-CC-:B--2---:R-:W-:Y:S02]  /*0be0*/  SHF.R.U64 R29, R13, R11.reuse, R0.reuse ;  /* 0x0000000b0d1d7219 */ /* 0x184fe40000001200 */
[----:B------:R-:W-:-:S05]  /*0bf0*/  SHF.R.U32.HI R5, RZ, R11, R0 ;  /* 0x0000000bff057219 */ /* 0x000fca0000011600 */
[----:B------:R-:W2:Y:S01]  /*0c00*/  LDC R24, c[0x0][0x638] ;  /* 0x00018e00ff187b82 */ /* 0x000ea20000000800 */
[-CC-:B---3--:R-:W-:Y:S02]  /*0c10*/  SHF.R.U64 R14, R29, R12.reuse, R5.reuse ;  /* 0x0000000c1d0e7219 */ /* 0x188fe40000001205 */
[-C--:B------:R-:W-:Y:S02]  /*0c20*/  SHF.L.U32 R0, R7, R12.reuse, RZ ;  /* 0x0000000c07007219 */ /* 0x080fe400000006ff */
[----:B------:R-:W-:Y:S01]  /*0c30*/  SHF.R.U32.HI R5, RZ, R12, R5 ;  /* 0x0000000cff057219 */ /* 0x000fe20000011605 */
[----:B------:R-:W-:Y:S01]  /*0c40*/  IMAD.MOV.U32 R4, RZ, RZ, R14 ;  /* 0x000000ffff047224 */ /* 0x000fe200078e000e */
[----:B------:R-:W-:Y:S01]  /*0c50*/  LOP3.LUT R10, RZ, R0, RZ, 0x33, !PT ;  /* 0x00000000ff0a7212 */ /* 0x000fe200078e33ff */
[----:B------:R-:W3:Y:S01]  /*0c60*/  LDC R26, c[0x0][0x610] ;  /* 0x00018400ff1a7b82 */ /* 0x000ee20000000800 */
[----:B------:R-:W-:Y:S05]  /*0c70*/  @!P0 BRA `(.L_x_10) ;  /* 0x0000000000288947 */ /* 0x000fea0003800000 */
[----:B------:R-:W4:Y:S02]  /*0c80*/  LDC R9, c[0x0][0x64c] ;  /* 0x00019300ff097b82 */ /* 0x000f240000000800 */
[----:B----4-:R-:W-:-:S05]  /*0c90*/  IADD3 R9, P0, R14, R9, RZ ;  /* 0x000000090e097210 */ /* 0x010fca0007f1e0ff */
        /* <DEDUP_REMOVED lines=8> */
.L_x_10:
[----:B-1----:R-:W-:Y:S01]  /*0d20*/  SHF.R.U64 R4, R4, R22, R5 ;  /* 0x0000001604047219 */ /* 0x002fe20000001205 */
[----:B0-----:R-:W-:Y:S01]  /*0d30*/  VIADD R6, R15, 0xffffffff ;  /* 0xffffffff0f067836 */ /* 0x001fe20000000000 */
[----:B------:R-:W-:Y:S01]  /*0d40*/  SHF.L.U32 R0, R25, R12, RZ ;  /* 0x0000000c19007219 */ /* 0x000fe200000006ff */
[----:B------:R-:W-:Y:S01]  /*0d50*/  IMAD.MOV.U32 R22, RZ, RZ, R27 ;  /* 0x000000ffff167224 */ /* 0x000fe200078e001b */
[----:B------:R-:W-:Y:S01]  /*0d60*/  LOP3.LUT R5, R29, R10, RZ, 0xc0, !PT ;  /* 0x0000000a1d057212 */ /* 0x000fe200078ec0ff */
[----:B------:R-:W-:Y:S01]  /*0d70*/  IMAD.MOV R7, RZ, RZ, -R4 ;  /* 0x000000ffff077224 */ /* 0x000fe200078e0a04 */
[----:B------:R-:W-:Y:S02]  /*0d80*/  SEL R3, R3, R28, !P1 ;  /* 0x0000001c03037207 */ /* 0x000fe40004800000 */
[----:B------:R-:W-:Y:S01]  /*0d90*/  LOP3.LUT R6, R13, R6, RZ, 0xc0, !PT ;  /* 0x000000060d067212 */ /* 0x000fe200078ec0ff */
[----:B------:R-:W-:Y:S02]  /*0da0*/  IMAD R4, R0, R4, R5 ;  /* 0x0000000400047224 */ /* 0x000fe400078e0205 */
[----:B--2---:R-:W-:-:S02]  /*0db0*/  IMAD R0, R7, R24, R14 ;  /* 0x0000001807007224 */ /* 0x004fc400078e020e */
[----:B---3--:R-:W-:Y:S02]  /*0dc0*/  IMAD R3, R4, R26, R3 ;  /* 0x0000001a04037224 */ /* 0x008fe400078e0203 */
[----:B------:R-:W-:Y:S02]  /*0dd0*/  IMAD.MOV.U32 R5, RZ, RZ, 0x1 ;  /* 0x00000001ff057424 */ /* 0x000fe400078e00ff */
[----:B------:R-:W-:-:S03]  /*0de0*/  IMAD R4, R0, R15, R6 ;  /* 0x0000000f00047224 */ /* 0x000fc600078e0206 */
[----:B------:R-:W-:Y:S02]  /*0df0*/  PRMT R0, R5, 0x7610, R0 ;  /* 0x0000761005007816 */ /* 0x000fe40000000000 */
[----:B------:R-:W-:Y:S02]  /*0e00*/  SEL R152, R4, R3, !P1 ;  /* 0x0000000304987207 */ /* 0x000fe40004800000 */
[----:B------:R-:W-:-:S07]  /*0e10*/  SEL R153, R3, R4, !P1 ;  /* 0x0000000403997207 */ /* 0x000fce0004800000 */
.L_x_8:
[----:B------:R-:W-:-:S08]  /*0e20*/  NOP ;  /* 0x0000000000007918 */ /* 0x000fd00000000000 */
[----:B------:R-:W0:Y:S02]  /*0e30*/  USETMAXREG.TRY_ALLOC.CTAPOOL UP0, 0xe8 ;  /* 0x000000e8000079c8 */ /* 0x000e240008000600 */
[----:B0-----:R-:W-:-:S13]  /*0e40*/  PLOP3.LUT P0, PT, PT, PT, UP0, 0x80, 0x0 ;  /* 0x000000000000781c */ /* 0x001fda0003f0f008 */
[----:B------:R-:W-:Y:S05]  /*0e50*/  @!P0 BRA `(.L_x_8) ;  /* 0xfffffffc00f08947 */ /* 0x000fea000383ffff */
[----:B------:R-:W-:Y:S01]  /*0e60*/  ULDC.64 UR4, c[0x0][0x598] ;  /* 0x0001660000047ab9 */ /* 0x000fe20000000a00 */
[----:B------:R-:W-:Y:S01]  /*0e70*/  ULDC.64 UR36, c[0x0][0x208] ;  /* 0x0000820000247ab9 */ /* 0x000fe20000000a00 */
[----:B------:R-:W-:-:S04]  /*0e80*/  ISETP.NE.U32.AND P0, PT, RZ, UR4, PT ;  /* 0x00000004ff007c0c */ /* 0x000fc8000bf05070 */
[----:B------:R-:W-:-:S13]  /*0e90*/  ISETP.NE.AND.EX P0, PT, RZ, UR5, PT, P0 ;  /* 0x00000005ff007c0c */ /* 0x000fda000bf05300 */
[----:B------:R-:W-:Y:S05]  /*0ea0*/  @!P0 BRA `(.L_x_11) ;  /* 0x00000000001c8947 */ /* 0x000fea0003800000 */
[----:B------:R-:W0:Y:S02]  /*0eb0*/  LDC.64 R4, c[0x0][0x598] ;  /* 0x00016600ff047b82 */ /* 0x000e240000000a00 */
[----:B0-----:R-:W2:Y:S02]  /*0ec0*/  LDG.E.64 R4, desc[UR36][R4.64] ;  /* 0x0000002404047981 */ /* 0x001ea4000c1e1b00 */
[----:B--2---:R-:W-:-:S04]  /*0ed0*/  ISETP.NE.U32.AND P0, PT, R4, RZ, PT ;  /* 0x000000ff0400720c */ /* 0x004fc80003f05070 */
[----:B------:R-:W-:-:S13]  /*0ee0*/  ISETP.NE.AND.EX P0, PT, R5, RZ, PT, P0 ;  /* 0x000000ff0500720c */ /* 0x000fda0003f05300 */
[----:B------:R-:W-:Y:S05]  /*0ef0*/  @!P0 BRA `(.L_x_11) ;  /* 0x0000000000088947 */ /* 0x000fea0003800000 */
[----:B------:R0:W5:Y:S01]  /*0f00*/  LD.E R154, desc[UR36][R4.64] ;  /* 0x00000024049a7980 */ /* 0x000162000c101900 */
[----:B------:R-:W-:Y:S05]  /*0f10*/  BRA `(.L_x_12) ;  /* 0x0000000000247947 */ /* 0x000fea0003800000 */
.L_x_11:
[----:B------:R-:W-:Y:S02]  /*0f20*/  ULDC.64 UR4, c[0x0][0x588] ;  /* 0x0001620000047ab9 */ /* 0x000fe40000000a00 */
[----:B------:R-:W-:-:S04]  /*0f30*/  ISETP.NE.U32.AND P0, PT, RZ, UR4, PT ;  /* 0x00000004ff007c0c */ /* 0x000fc8000bf05070 */
[----:B------:R-:W-:-:S13]  /*0f40*/  ISETP.NE.AND.EX P0, PT, RZ, UR5, PT, P0 ;  /* 0x00000005ff007c0c */ /* 0x000fda000bf05300 */
[----:B------:R-:W-:Y:S05]  /*0f50*/  @!P0 BRA `(.L_x_13) ;  /* 0x00000000000c8947 */ /* 0x000fea0003800000 */
[----:B------:R-:W0:Y:S02]  /*0f60*/  LDC.64 R154, c[0x0][0x588] ;  /* 0x00016200ff9a7b82 */ /* 0x000e240000000a00 */
[----:B0-----:R1:W5:Y:S01]  /*0f70*/  LDG.E R154, desc[UR36][R154.64] ;  /* 0x000000249a9a7981 */ /* 0x001362000c1e1900 */
[----:B------:R-:W-:Y:S05]  /*0f80*/  BRA `(.L_x_12) ;  /* 0x0000000000087947 */ /* 0x000fea0003800000 */
.L_x_13:
[----:B------:R-:W-:Y:S02]  /*0f90*/  ULDC UR4, c[0x0][0x580] ;  /* 0x0001600000047ab9 */ /* 0x000fe40000000800 */
[----:B------:R-:W-:-:S07]  /*0fa0*/  IMAD.U32 R154, RZ, RZ, UR4 ;  /* 0x00000004ff9a7e24 */ /* 0x000fce000f8e00ff */
.L_x_12:
[----:B------:R-:W-:Y:S02]  /*0fb0*/  ULDC.64 UR4, c[0x0][0x5a0] ;  /* 0x0001680000047ab9 */ /* 0x000fe40000000a00 */
[----:B------:R-:W-:-:S04]  /*0fc0*/  ISETP.NE.U32.AND P0, PT, RZ, UR4, PT ;  /* 0x00000004ff007c0c */ /* 0x000fc8000bf05070 */
[----:B------:R-:W-:-:S13]  /*0fd0*/  ISETP.NE.AND.EX P0, PT, RZ, UR5, PT, P0 ;  /* 0x00000005ff007c0c */ /* 0x000fda000bf05300 */
[----:B------:R-:W-:Y:S05]  /*0fe0*/  @!P0 BRA `(.L_x_14) ;  /* 0x00000000001c8947 */ /* 0x000fea0003800000 */
[----:B0-----:R-:W0:Y:S02]  /*0ff0*/  LDC.64 R4, c[0x0][0x5a0] ;  /* 0x00016800ff047b82 */ /* 0x001e240000000a00 */
[----:B0-----:R-:W2:Y:S02]  /*1000*/  LDG.E.64 R4, desc[UR36][R4.64] ;  /* 0x0000002404047981 */ /* 0x001ea4000c1e1b00 */
[----:B--2---:R-:W-:-:S04]  /*1010*/  ISETP.NE.U32.AND P0, PT, R4, RZ, PT ;  /* 0x000000ff0400720c */ /* 0x004fc80003f05070 */
[----:B------:R-:W-:-:S13]  /*1020*/  ISETP.NE.AND.EX P0, PT, R5, RZ, PT, P0 ;  /* 0x000000ff0500720c */ /* 0x000fda0003f05300 */
[----:B------:R-:W-:Y:S05]  /*1030*/  @!P0 BRA `(.L_x_14) ;  /* 0x0000000000088947 */ /* 0x000fea0003800000 */
[----:B-1----:R0:W5:Y:S01]  /*1040*/  LD.E R155, desc[UR36][R4.64] ;  /* 0x00000024049b7980 */ /* 0x002162000c101900 */
[----:B------:R-:W-:Y:S05]  /*1050*/  BRA `(.L_x_15) ;  /* 0x0000000000247947 */ /* 0x000fea0003800000 */
.L_x_14:
[----:B------:R-:W-:Y:S02]  /*1060*/  ULDC.64 UR4, c[0x0][0x590] ;  /* 0x0001640000047ab9 */ /* 0x000fe40000000a00 */
[----:B------:R-:W-:-:S04]  /*1070*/  ISETP.NE.U32.AND P0, PT, RZ, UR4, PT ;  /* 0x00000004ff007c0c */ /* 0x000fc8000bf05070 */
[----:B------:R-:W-:-:S13]  /*1080*/  ISETP.NE.AND.EX P0, PT, RZ, UR5, PT, P0 ;  /* 0x00000005ff007c0c */ /* 0x000fda000bf05300 */
[----:B------:R-:W-:Y:S05]  /*1090*/  @!P0 BRA `(.L_x_16) ;  /* 0x00000000000c8947 */ /* 0x000fea0003800000 */
[----:B0-----:R-:W1:Y:S02]  /*10a0*/  LDC.64 R4, c[0x0][0x590] ;  /* 0x00016400ff047b82 */ /* 0x001e640000000a00 */
[----:B-1----:R1:W5:Y:S01]  /*10b0*/  LDG.E R155, desc[UR36][R4.64] ;  /* 0x00000024049b7981 */ /* 0x002362000c1e1900 */
[----:B------:R-:W-:Y:S05]  /*10c0*/  BRA `(.L_x_15) ;  /* 0x0000000000087947 */ /* 0x000fea0003800000 */
.L_x_16:
[----:B------:R-:W-:Y:S02]  /*10d0*/  ULDC UR4, c[0x0][0x584] ;  /* 0x0001610000047ab9 */ /* 0x000fe40000000800 */
[----:B-1----:R-:W-:-:S07]  /*10e0*/  IMAD.U32 R155, RZ, RZ, UR4 ;  /* 0x00000004ff9b7e24 */ /* 0x002fce000f8e00ff */
.L_x_15:
[----:B------:R-:W-:-:S13]  /*10f0*/  LOP3.LUT P0, RZ, R0, 0xff, RZ, 0xc0, !PT ;  /* 0x000000ff00ff7812 */ /* 0x000fda000780c0ff */
[----:B------:R-:W-:Y:S05]  /*1100*/  @!P0 EXIT ;  /* 0x000000000000894d */ /* 0x000fea0003800000 */
[----:B------:R-:W-:Y:S01]  /*1110*/  ULDC UR4, c[0x0][0x28c] ;  /* 0x0000a30000047ab9 */ /* 0x000fe20000000800 */
[----:B------:R-:W-:Y:S01]  /*1120*/  UMOV UR38, URZ ;  /* 0x0000003f00267c82 */ /* 0x000fe20008000000 */
[----:B------:R-:W-:Y:S01]  /*1130*/  UIADD3 UR4, UR4, 0x3f, URZ ;  /* 0x0000003f04047890 */ /* 0x000fe2000fffe03f */
[----:B------:R-:W-:-:S03]  /*1140*/  UMOV UR39, URZ ;  /* 0x0000003f00277c82 */ /* 0x000fc60008000000 */
[----:B------:R-:W-:-:S04]  /*1150*/  USHF.R.S32.HI UR5, URZ, 0x1f, UR4 ;  /* 0x0000001f3f057899 */ /* 0x000fc80008011404 */
[----:B------:R-:W-:-:S04]  /*1160*/  ULEA.HI UR5, UR5, UR4, URZ, 0x6 ;  /* 0x0000000405057291 */ /* 0x000fc8000f8f303f */
[----:B------:R-:W-:-:S12]  /*1170*/  USHF.R.S32.HI UR40, URZ, 0x6, UR5 ;  /* 0x000000063f287899 */ /* 0x000fd80008011405 */
.L_x_294:
[----:B------:R-:W-:Y:S01]  /*1180*/  LOP3.LUT R0, R18, 0x80, RZ, 0xc0, !PT ;  /* 0x0000008012007812 */ /* 0x000fe200078ec0ff */
[----:B------:R-:W2:Y:S01]  /*1190*/  S2UR UR7, SR_CgaCtaId ;  /* 0x00000000000779c3 */ /* 0x000ea20000008800 */
[----:B------:R-:W-:Y:S02]  /*11a0*/  UMOV UR6, 0x400 ;  /* 0x0000040000067882 */ /* 0x000fe40000000000 */
[----:B------:R-:W-:-:S06]  /*11b0*/  SHF.R.U32.HI R0, RZ, 0x7, R0 ;  /* 0x00000007ff007819 */ /* 0x000fcc0000011600 */
[----:B---3--:R-:W3:Y:S01]  /*11c0*/  SHFL.IDX PT, R0, R0, RZ, 0x1f ;  /* 0x00001fff00007589 */ /* 0x008ee200000e0000 */
[----:B--2---:R-:W-:Y:S01]  /*11d0*/  ULEA UR6, UR7, UR6, 0x18 ;  /* 0x0000000607067291 */ /* 0x004fe2000f8ec03f */
[----:B---3--:R-:W-:-:S13]  /*11e0*/  R2UR UR4, R0 ;  /* 0x00000000000472ca */ /* 0x008fda00000e0000 */
[----:B------:R-:W-:-:S04]  /*11f0*/  ULEA.HI UR5, UR4, UR4, URZ, 0x1 ;  /* 0x0000000404057291 */ /* 0x000fc8000f8f083f */
[----:B------:R-:W-:-:S04]  /*1200*/  ULOP3.LUT UR5, UR5, 0xffffe, URZ, 0xc0, !UPT ;  /* 0x000ffffe05057892 */ /* 0x000fc8000f8ec03f */
[----:B------:R-:W-:-:S03]  /*1210*/  UIADD3 UR5, UR4, -UR5, URZ ;  /* 0x8000000504057290 */ /* 0x000fc6000fffe03f */
[----:B------:R-:W-:Y:S01]  /*1220*/  ULDC UR4, c[0x0][0x28c] ;  /* 0x0000a30000047ab9 */ /* 0x000fe20000000800 */
[----:B------:R-:W-:Y:S01]  /*1230*/  ULEA UR5, UR5, UR6, 0xc ;  /* 0x0000000605057291 */ /* 0x000fe2000f8e603f */
[----:B------:R-:W-:-:S03]  /*1240*/  ISETP.LT.AND P0, PT, RZ, UR4, PT ;  /* 0x00000004ff007c0c */ /* 0x000fc6000bf01270 */
[----:B------:R-:W-:-:S04]  /*1250*/  UIADD3 UR5, UR5, 0x100, URZ ;  /* 0x0000010005057890 */ /* 0x000fc8000fffe03f */
[----:B------:R-:W-:-:S04]  /*1260*/  USHF.R.U32.HI UR5, URZ, 0x4, UR5 ;  /* 0x000000043f057899 */ /* 0x000fc80008011605 */
[----:B------:R-:W-:-:S04]  /*1270*/  ULOP3.LUT UR5, UR5, 0x3fff, URZ, 0xc0, !UPT ;  /* 0x00003fff05057892 */ /* 0x000fc8000f8ec03f */
[----:B------:R-:W-:Y:S01]  /*1280*/  ULOP3.LUT UR41, UR5, 0x10000, URZ, 0xfc, !UPT ;  /* 0x0001000005297892 */ /* 0x000fe2000f8efc3f */
[----:B0---4-:R-:W-:Y:S11]  /*1290*/  @P0 BRA `(.L_x_17) ;  /* 0x0000000000400947 */ /* 0x011ff60003800000 */
[----:B------:R-:W-:Y:S01]  /*12a0*/  MOV R0, 0x0 ;  /* 0x0000000000007802 */ /* 0x000fe20000000f00 */
[----:B------:R-:W-:Y:S01]  /*12b0*/  ULDC.64 UR4, c[0x4][0x68] ;  /* 0x01001a0000047ab9 */ /* 0x000fe20000000a00 */
[----:B------:R-:W-:Y:S01]  /*12c0*/  ULDC.64 UR6, c[0x4][0x8] ;  /* 0x0100020000067ab9 */ /* 0x000fe20000000a00 */
[----:B01----:R-:W-:Y:S01]  /*12d0*/  IMAD.U32 R4, RZ, RZ, UR4 ;  /* 0x00000004ff047e24 */ /* 0x003fe2000f8e00ff */
[----:B------:R0:W1:Y:S01]  /*12e0*/  LDC.64 R14, c[0x4][R0] ;  /* 0x01000000000e7b82 */ /* 0x0000620000000a00 */
[----:B------:R-:W-:Y:S01]  /*12f0*/  IMAD.U32 R5, RZ, RZ, UR5 ;  /* 0x00000005ff057e24 */ /* 0x000fe2000f8e00ff */
[----:B------:R-:W-:Y:S01]  /*1300*/  ULDC.64 UR4, c[0x4][0x70] ;  /* 0x01001c0000047ab9 */ /* 0x000fe20000000a00 */
[----:B------:R-:W-:Y:S02]  /*1310*/  IMAD.U32 R10, RZ, RZ, UR6 ;  /* 0x00000006ff0a7e24 */ /* 0x000fe4000f8e00ff */
[----:B------:R-:W-:Y:S02]  /*1320*/  IMAD.U32 R6, RZ, RZ, UR4 ;  /* 0x00000004ff067e24 */ /* 0x000fe4000f8e00ff */
[----:B------:R-:W-:-:S02]  /*1330*/  IMAD.U32 R7, RZ, RZ, UR5 ;  /* 0x00000005ff077e24 */ /* 0x000fc4000f8e00ff */
[----:B------:R-:W-:Y:S02]  /*1340*/  IMAD.U32 R11, RZ, RZ, UR7 ;  /* 0x00000007ff0b7e24 */ /* 0x000fe4000f8e00ff */
[----:B------:R-:W-:Y:S02]  /*1350*/  IMAD.MOV.U32 R8, RZ, RZ, 0x1e1 ;  /* 0x000001e1ff087424 */ /* 0x000fe400078e00ff */
[----:B------:R-:W-:Y:S02]  /*1360*/  IMAD.MOV.U32 R12, RZ, RZ, 0x1 ;  /* 0x00000001ff0c7424 */ /* 0x000fe400078e00ff */
[----:B0-----:R-:W-:-:S07]  /*1370*/  IMAD.MOV.U32 R13, RZ, RZ, RZ ;  /* 0x000000ffff0d7224 */ /* 0x001fce00078e00ff */
[----:B------:R-:W-:-:S07]  /*1380*/  LEPC R20, `(.L_x_17) ;  /* 0x000000001014794e */ /* 0x000fce0000000000 */
[----:B-1---5:R-:W-:Y:S05]  /*1390*/  CALL.ABS.NOINC R14 ;  /* 0x000000000e007343 */ /* 0x022fea0003c00000 */
.L_x_17:
[----:B------:R-:W-:-:S04]  /*13a0*/  LOP3.LUT R0, R19, 0x1, RZ, 0xfc, !PT ;  /* 0x0000000113007812 */ /* 0x000fc800078efcff */
[----:B------:R-:W-:-:S13]  /*13b0*/  ISETP.NE.AND P0, PT, R0, 0x3, PT ;  /* 0x000000030000780c */ /* 0x000fda0003f05270 */
[----:B------:R-:W-:Y:S05]  /*13c0*/  @!P0 BRA `(.L_x_18) ;  /* 0x0000000000048947 */ /* 0x000fea0003800000 */
[----:B------:R-:W-:Y:S01]  /*13d0*/  BPT.TRAP 0x1 ;  /* 0x000000040000795c */ /* 0x000fe20000300000 */
.L_x_18:
[----:B------:R-:W2:Y:S01]  /*13e0*/  S2UR UR5, SR_CgaCtaId ;  /* 0x00000000000579c3 */ /* 0x000ea20000008800 */
[----:B------:R-:W-:Y:S01]  /*13f0*/  UMOV UR4, 0x400 ;  /* 0x0000040000047882 */ /* 0x000fe20000000000 */
[----:B------:R-:W-:Y:S02]  /*1400*/  IMAD.U32 R0, RZ, RZ, UR38 ;  /* 0x00000026ff007e24 */ /* 0x000fe4000f8e00ff */
[----:B------:R-:W-:-:S03]  /*1410*/  IMAD.U32 R3, RZ, RZ, UR39 ;  /* 0x00000027ff037e24 */ /* 0x000fc6000f8e00ff */
[----:B------:R-:W-:Y:S01]  /*1420*/  SHF.L.U32 R0, R0, 0x1f, RZ ;  /* 0x0000001f00007819 */ /* 0x000fe200000006ff */
[----:B--2---:R-:W-:-:S06]  /*1430*/  ULEA UR4, UR5, UR4, 0x18 ;  /* 0x0000000405047291 */ /* 0x004fcc000f8ec03f */
[----:B------:R-:W-:-:S04]  /*1440*/  IMAD.U32 R6, RZ, RZ, UR4 ;  /* 0x00000004ff067e24 */ /* 0x000fc8000f8e00ff */
[----:B------:R-:W-:-:S04]  /*1450*/  IMAD R3, R3, 0x8, R6 ;  /* 0x0000000803037824 */ /* 0x000fc800078e0206 */
[----:B------:R2:W3:Y:S01]  /*1460*/  SYNCS.PHASECHK.TRANS64.TRYWAIT P1, [R3+URZ], R0 ;  /* 0x00000000030075a7 */ /* 0x0004e2000802017f */
[----:B------:R-:W-:Y:S05]  /*1470*/  @!P0 BRA `(.L_x_19) ;  /* 0x0000000000048947 */ /* 0x000fea0003800000 */
[----:B------:R-:W-:Y:S01]  /*1480*/  BPT.TRAP 0x1 ;  /* 0x000000040000795c */ /* 0x000fe20000300000 */
.L_x_19:
[----:B---3--:R-:W-:Y:S05]  /*1490*/  @P1 BRA `(.L_x_20) ;  /* 0x0000000000081947 */ /* 0x008fea0003800000 */
[----:B------:R-:W3:Y:S02]  /*14a0*/  SYNCS.PHASECHK.TRANS64.TRYWAIT P1, [R3+URZ], R0 ;  /* 0x00000000030075a7 */ /* 0x000ee4000802017f */
[----:B---3--:R-:W-:Y:S05]  /*14b0*/  @!P1 BRA `(.L_x_21) ;  /* 0x0000008800b89947 */ /* 0x008fea0003800000 */
.L_x_20:
[----:B------:R-:W-:-:S04]  /*14c0*/  UISETP.LT.AND UP0, UPT, UR40, 0x1, UPT ;  /* 0x000000012800788c */ /* 0x000fc8000bf01270 */
[----:B------:R-:W-:-:S06]  /*14d0*/  USEL UR4, UR40, 0x1, UP0 ;  /* 0x0000000128047887 */ /* 0x000fcc0008000000 */
[----:B--23--:R-:W-:Y:S01]  /*14e0*/  IMAD.U32 R0, RZ, RZ, UR4 ;  /* 0x00000004ff007e24 */ /* 0x00cfe2000f8e00ff */
[----:B------:R-:W-:Y:S05]  /*14f0*/  WARPSYNC.ALL ;  /* 0x0000000000007948 */ /* 0x000fea0003800000 */
[----:B------:R-:W-:-:S04]  /*1500*/  IADD3 R0, -R0, UR40, RZ ;  /* 0x0000002800007c10 */ /* 0x000fc8000fffe1ff */
[----:B------:R-:W-:Y:S02]  /*1510*/  ISETP.GE.AND P1, PT, R0, 0x1, PT ;  /* 0x000000010000780c */ /* 0x000fe40003f26270 */
[----:B------:R-:W-:Y:S01]  /*1520*/  R2UR UR4, R6 ;  /* 0x00000000060472ca */ /* 0x000fe200000e0000 */
[----:B------:R-:W-:Y:S01]  /*1530*/  ULEA UR5, UR39, UR41, 0xa ;  /* 0x0000002927057291 */ /* 0x000fe2000f8e503f */
[----:B------:R-:W-:Y:S01]  /*1540*/  WARPGROUP.ARRIVE ;  /* 0x00000000000079c5 */ /* 0x000fe20000000000 */
[----:B------:R-:W-:Y:S01]  /*1550*/  UMOV UR9, 0x80000020 ;  /* 0x8000002000097882 */ /* 0x000fe20000000000 */
[----:B------:R-:W-:-:S04]  /*1560*/  UMOV UR11, 0x80000020 ;  /* 0x80000020000b7882 */ /* 0x000fc80000000000 */
[----:B------:R-:W-:-:S05]  /*1570*/  UMOV UR8, UR5 ;  /* 0x0000000500087c82 */ /* 0x000fca0008000000 */
[----:B------:R-:W-:-:S04]  /*1580*/  UIADD3 UR4, UR4, 0x10100, URZ ;  /* 0x0001010004047890 */ /* 0x000fc8000fffe03f */
[----:B------:R-:W-:-:S04]  /*1590*/  USHF.R.U32.HI UR4, URZ, 0x4, UR4 ;  /* 0x000000043f047899 */ /* 0x000fc80008011604 */
[----:B------:R-:W-:-:S04]  /*15a0*/  ULOP3.LUT UR4, UR4, 0x3fff, URZ, 0xc0, !UPT ;  /* 0x00003fff04047892 */ /* 0x000fc8000f8ec03f */
[----:B------:R-:W-:-:S04]  /*15b0*/  ULOP3.LUT UR4, UR4, 0x10000, URZ, 0xfc, !UPT ;  /* 0x0001000004047892 */ /* 0x000fc8000f8efc3f */
[----:B------:R-:W-:-:S07]  /*15c0*/  ULEA UR6, UR39, UR4, 0x9 ;  /* 0x0000000427067291 */ /* 0x000fce000f8e483f */
[----:B------:R-:W-:Y:S02]  /*15d0*/  UMOV UR10, UR6 ;  /* 0x00000006000a7c82 */ /* 0x000fe40008000000 */
[----:B------:R-:W-:Y:S01]  /*15e0*/  IGMMA.64x128x32.S8.S8 R88, gdesc[UR8], RZ, !UPT, gsb0 ;  /* 0x03600000085879f1 */ /* 0x000fe2000c0410ff */
[----:B------:R-:W-:Y:S01]  /*15f0*/  UIADD3 UR8, UR5, 0x200, URZ ;  /* 0x0000020005087890 */ /* 0x000fe2000fffe03f */
[----:B------:R-:W-:Y:S01]  /*1600*/  UMOV UR9, 0x80000020 ;  /* 0x8000002000097882 */ /* 0x000fe20000000000 */
[----:B------:R-:W-:Y:S02]  /*1610*/  WARPGROUP.DEPBAR.LE gsb0, 0x0 ;  /* 0x00008000000079c5 */ /* 0x000fe40000010000 */
[----:B------:R-:W-:-:S06]  /*1620*/  WARPGROUP.ARRIVE ;  /* 0x00000000000079c5 */ /* 0x000fcc0000000000 */
[----:B------:R-:W-:Y:S01]  /*1630*/  IGMMA.64x128x32.S8.S8 R24, gdesc[UR8], RZ, !UPT, gsb0 ;  /* 0x03600000081879f1 */ /* 0x000fe2000c0410ff */
[----:B------:R-:W-:Y:S02]  /*1640*/  UIADD3 UR8, UR5, 0x2, URZ ;  /* 0x0000000205087890 */ /* 0x000fe4000fffe03f */
[----:B------:R-:W-:Y:S01]  /*1650*/  UIADD3 UR10, UR6, 0x2, URZ ;  /* 0x00000002060a7890 */ /* 0x000fe2000fffe03f */
[----:B------:R-:W-:Y:S01]  /*1660*/  UMOV UR9, 0x80000020 ;  /* 0x8000002000097882 */ /* 0x000fe20000000000 */
[----:B------:R-:W-:Y:S01]  /*1670*/  UMOV UR11, 0x80000020 ;  /* 0x80000020000b7882 */ /* 0x000fe20000000000 */
[----:B------:R-:W-:Y:S02]  /*1680*/  WARPGROUP.DEPBAR.LE gsb0, 0x0 ;  /* 0x00008000000079c5 */ /* 0x000fe40000010000 */
[----:B------:R-:W-:-:S06]  /*1690*/  WARPGROUP.ARRIVE ;  /* 0x00000000000079c5 */ /* 0x000fcc0000000000 */
[----:B------:R-:W-:Y:S01]  /*16a0*/  IGMMA.64x128x32.S8.S8 R88, gdesc[UR8], R88, gsb0 ;  /* 0x03600000085879f1 */ /* 0x000fe20008041058 */
[----:B------:R-:W-:Y:S01]  /*16b0*/  UIADD3 UR8, UR5, 0x202, URZ ;  /* 0x0000020205087890 */ /* 0x000fe2000fffe03f */
[----:B------:R-:W-:Y:S01]  /*16c0*/  UMOV UR9, 0x80000020 ;  /* 0x8000002000097882 */ /* 0x000fe20000000000 */
[----:B------:R-:W-:Y:S02]  /*16d0*/  WARPGROUP.DEPBAR.LE gsb0, 0x0 ;  /* 0x00008000000079c5 */ /* 0x000fe40000010000 */
[----:B------:R-:W-:-:S06]  /*16e0*/  WARPGROUP.ARRIVE ;  /* 0x00000000000079c5 */ /* 0x000fcc0000000000 */
[----:B------:R-:W-:Y:S03]  /*16f0*/  IGMMA.64x128x32.S8.S8 R24, gdesc[UR8], R24, gsb0 ;  /* 0x03600000081879f1 */ /* 0x000fe60008041018 */
[----:B------:R-:W-:Y:S02]  /*1700*/  WARPGROUP.DEPBAR.LE gsb0, 0x0 ;  /* 0x00008000000079c5 */ /* 0x000fe40000010000 */
[----:B------:R-:W-:Y:S05]  /*1710*/  @!P1 BRA `(.L_x_22) ;  /* 0x0000000400149947 */ /* 0x000fea0003800000 */
[----:B------:R-:W-:Y:S02]  /*1720*/  UIADD3 UR5, UR39, 0x1, URZ ;  /* 0x0000000127057890 */ /* 0x000fe4000fffe03f */
[----:B------:R-:W-:Y:S02]  /*1730*/  IMAD.U32 R3, RZ, RZ, UR39 ;  /* 0x00000027ff037e24 */ /* 0x000fe4000f8e00ff */
[----:B------:R-:W-:-:S04]  /*1740*/  UISETP.NE.AND UP0, UPT, UR5, 0x4, UPT ;  /* 0x000000040500788c */ /* 0x000fc8000bf05270 */
[----:B------:R-:W-:Y:S02]  /*1750*/  USEL UR6, URZ, 0x1, UP0 ;  /* 0x000000013f067887 */ /* 0x000fe40008000000 */
[----:B------:R-:W-:Y:S02]  /*1760*/  USEL UR5, UR5, URZ, UP0 ;  /* 0x0000003f05057287 */ /* 0x000fe40008000000 */
[----:B------:R-:W-:-:S06]  /*1770*/  ULOP3.LUT UR6, UR38, UR6, URZ, 0x3c, !UPT ;  /* 0x0000000626067292 */ /* 0x000fcc000f8e3c3f */
[----:B------:R-:W-:-:S07]  /*1780*/  IMAD.U32 R7, RZ, RZ, UR6 ;  /* 0x00000006ff077e24 */ /* 0x000fce000f8e00ff */
.L_x_29:
[----:B------:R-:W-:Y:S05]  /*1790*/  @!P0 BRA `(.L_x_23) ;  /* 0x0000000000048947 */ /* 0x000fea0003800000 */
[----:B------:R-:W-:Y:S01]  /*17a0*/  BPT.TRAP 0x1 ;  /* 0x000000040000795c */ /* 0x000fe20000300000 */
.L_x_23:
[----:B------:R-:W2:Y:S01]  /*17b0*/  S2UR UR7, SR_CgaCtaId ;  /* 0x00000000000779c3 */ /* 0x000ea20000008800 */
[----:B------:R-:W-:Y:S01]  /*17c0*/  UMOV UR6, 0x400 ;  /* 0x0000040000067882 */ /* 0x000fe20000000000 */
[----:B01----:R-:W-:Y:S01]  /*17d0*/  IMAD.U32 R5, RZ, RZ, UR5 ;  /* 0x00000005ff057e24 */ /* 0x003fe2000f8e00ff */
[----:B------:R-:W-:Y:S01]  /*17e0*/  SHF.L.U32 R4, R7, 0x1f, RZ ;  /* 0x0000001f07047819 */ /* 0x000fe200000006ff */
[----:B--2---:R-:W-:-:S06]  /*17f0*/  ULEA UR6, UR7, UR6, 0x18 ;  /* 0x0000000607067291 */ /* 0x004fcc000f8ec03f */
[----:B------:R-:W-:-:S04]  /*1800*/  IMAD.U32 R6, RZ, RZ, UR6 ;  /* 0x00000006ff067e24 */ /* 0x000fc8000f8e00ff */
[----:B------:R-:W-:-:S04]  /*1810*/  IMAD R5, R5, 0x8, R6 ;  /* 0x0000000805057824 */ /* 0x000fc800078e0206 */
[----:B------:R0:W1:Y:S01]  /*1820*/  SYNCS.PHASECHK.TRANS64.TRYWAIT P1, [R5+URZ], R4 ;  /* 0x00000004050075a7 */ /* 0x000062000802017f */
[----:B------:R-:W-:Y:S05]  /*1830*/  @!P0 BRA `(.L_x_24) ;  /* 0x0000000000048947 */ /* 0x000fea0003800000 */
[----:B------:R-:W-:Y:S01]  /*1840*/  BPT.TRAP 0x1 ;  /* 0x000000040000795c */ /* 0x000fe20000300000 */
.L_x_24:
[----:B-1----:R-:W-:Y:S05]  /*1850*/  @P1 BRA `(.L_x_25) ;  /* 0x0000000000081947 */ /* 0x002fea0003800000 */
[----:B------:R-:W1:Y:S02]  /*1860*/  SYNCS.PHASECHK.TRANS64.TRYWAIT P1, [R5+URZ], R4 ;  /* 0x00000004050075a7 */ /* 0x000e64000802017f */
[----:B-1----:R-:W-:Y:S05]  /*1870*/  @!P1 BRA `(.L_x_26) ;  /* 0x0000008400dc9947 */ /* 0x002fea0003800000 */
.L_x_25:
[----:B------:R-:W-:Y:S01]  /*1880*/  ULEA UR6, UR5, UR41, 0xa ;  /* 0x0000002905067291 */ /* 0x000fe2000f8e503f */
[----:B------:R-:W-:Y:S01]  /*1890*/  WARPGROUP.ARRIVE ;  /* 0x00000000000079c5 */ /* 0x000fe20000000000 */
[----:B------:R-:W-:Y:S01]  /*18a0*/  ULEA UR7, UR5, UR4, 0x9 ;  /* 0x0000000405077291 */ /* 0x000fe2000f8e483f */
[----:B------:R-:W-:Y:S01]  /*18b0*/  UMOV UR9, 0x80000020 ;  /* 0x8000002000097882 */ /* 0x000fe20000000000 */
[----:B------:R-:W-:-:S03]  /*18c0*/  UMOV UR11, 0x80000020 ;  /* 0x80000020000b7882 */ /* 0x000fc60000000000 */
[----:B------:R-:W-:Y:S02]  /*18d0*/  UMOV UR8, UR6 ;  /* 0x0000000600087c82 */ /* 0x000fe40008000000 */
[----:B------:R-:W-:Y:S02]  /*18e0*/  UMOV UR10, UR7 ;  /* 0x00000007000a7c82 */ /* 0x000fe40008000000 */
[----:B------:R-:W-:Y:S01]  /*18f0*/  IGMMA.64x128x32.S8.S8 R88, gdesc[UR8], R88, gsb0 ;  /* 0x03600000085879f1 */ /* 0x000fe20008041058 */
[----:B------:R-:W-:Y:S01]  /*1900*/  UIADD3 UR8, UR6, 0x200, URZ ;  /* 0x0000020006087890 */ /* 0x000fe2000fffe03f */
[----:B------:R-:W-:Y:S01]  /*1910*/  UMOV UR9, 0x80000020 ;  /* 0x8000002000097882 */ /* 0x000fe20000000000 */
[----:B------:R-:W-:Y:S02]  /*1920*/  WARPGROUP.DEPBAR.LE gsb0, 0x0 ;  /* 0x00008000000079c5 */ /* 0x000fe40000010000 */
[----:B------:R-:W-:-:S06]  /*1930*/  WARPGROUP.ARRIVE ;  /* 0x00000000000079c5 */ /* 0x000fcc0000000000 */
[----:B------:R-:W-:Y:S01]  /*1940*/  IGMMA.64x128x32.S8.S8 R24, gdesc[UR8], R24, gsb0 ;  /* 0x03600000081879f1 */ /* 0x000fe20008041018 */
        /* <DEDUP_REMOVED lines=14> */
[----:B------:R-:W-:Y:S01]  /*1a30*/  BPT.TRAP 0x1 ;  /* 0x000000040000795c */ /* 0x000fe20000300000 */
.L_x_27:
[----:B------:R-:W-:-:S13]  /*1a40*/  ISETP.NE.AND P1, PT, R157, RZ, PT ;  /* 0x000000ff9d00720c */ /* 0x000fda0003f25270 */
[----:B01----:R-:W-:-:S04]  /*1a50*/  @P1 IMAD R4, R3, 0x8, R6 ;  /* 0x0000000803041824 */ /* 0x003fc800078e0206 */
[----:B------:R-:W-:-:S05]  /*1a60*/  @P1 VIADD R4, R4, 0x20 ;  /* 0x0000002004041836 */ /* 0x000fca0000000000 */
[----:B------:R-:W-:-:S04]  /*1a70*/  @P1 PRMT R4, R23, 0x654, R4 ;  /* 0x0000065417041816 */ /* 0x000fc80000000004 */
[----:B------:R0:W-:Y:S01]  /*1a80*/  @P1 SYNCS.ARRIVE.TRANS64.RED.A1T0 RZ, [R4+URZ], RZ ;  /* 0x000000ff04ff19a7 */ /* 0x0001e2000810043f */
[----:B------:R-:W-:-:S13]  /*1a90*/  ISETP.GT.U32.AND P1, PT, R19, 0x1, PT ;  /* 0x000000011300780c */ /* 0x000fda0003f24070 */
[----:B0-----:R-:W-:Y:S05]  /*1aa0*/  @P1 BRA `(.L_x_28) ;  /* 0x0000000000041947 */ /* 0x001fea0003800000 */
[----:B------:R-:W-:Y:S01]  /*1ab0*/  BPT.TRAP 0x1 ;  /* 0x000000040000795c */ /* 0x000fe20000300000 */
.L_x_28:
[----:B------:R-:W-:Y:S01]  /*1ac0*/  UIADD3 UR5, UR5, 0x1, URZ ;  /* 0x0000000105057890 */ /* 0x000fe2000fffe03f */
[C---:B------:R-:W-:Y:S01]  /*1ad0*/  ISETP.GT.AND P2, PT, R0.reuse, 0x1, PT ;  /* 0x000000010000780c */ /* 0x040fe20003f44270 */
[----:B------:R-:W-:Y:S02]  /*1ae0*/  VIADD R3, R3, 0x1 ;  /* 0x0000000103037836 */ /* 0x000fe40000000000 */
[----:B------:R-:W-:Y:S01]  /*1af0*/  UISETP.NE.AND UP0, UPT, UR5, 0x4, UPT ;  /* 0x000000040500788c */ /* 0x000fe2000bf05270 */
[----:B------:R-:W-:Y:S02]  /*1b00*/  VIADD R0, R0, 0xffffffff ;  /* 0xffffffff00007836 */ /* 0x000fe40000000000 */
[C---:B------:R-:W-:Y:S01]  /*1b10*/  ISETP.NE.AND P1, PT, R3.reuse, 0x4, PT ;  /* 0x000000040300780c */ /* 0x040fe20003f25270 */
[----:B------:R-:W-:Y:S02]  /*1b20*/  USEL UR6, URZ, 0x1, UP0 ;  /* 0x000000013f067887 */ /* 0x000fe40008000000 */
[----:B------:R-:W-:Y:S01]  /*1b30*/  USEL UR5, UR5, URZ, UP0 ;  /* 0x0000003f05057287 */ /* 0x000fe20008000000 */
[----:B------:R-:W-:-:S03]  /*1b40*/  SEL R3, R3, RZ, P1 ;  /* 0x000000ff03037207 */ /* 0x000fc60000800000 */
[----:B------:R-:W-:Y:S01]  /*1b50*/  LOP3.LUT R7, R7, UR6, RZ, 0x3c, !PT ;  /* 0x0000000607077c12 */ /* 0x000fe2000f8e3cff */
[----:B------:R-:W-:Y:S07]  /*1b60*/  @P2 BRA `(.L_x_29) ;  /* 0xfffffffc00082947 */ /* 0x000fee000383ffff */
.L_x_22:
[----:B------:R-:W2:Y:S02]  /*1b70*/  LDC R0, c[0x0][0x28c] ;  /* 0x0000a300ff007b82 */ /* 0x000ea40000000800 */
[----:B--2---:R-:W-:-:S13]  /*1b80*/  ISETP.GE.AND P1, PT, R0, 0x1, PT ;  /* 0x000000010000780c */ /* 0x004fda0003f26270 */
[----:B------:R-:W-:Y:S05]  /*1b90*/  @!P1 BRA `(.L_x_30) ;  /* 0x0000000000409947 */ /* 0x000fea0003800000 */
[----:B------:R-:W-:Y:S05]  /*1ba0*/  @!P0 BRA `(.L_x_31) ;  /* 0x0000000000048947 */ /* 0x000fea0003800000 */
[----:B------:R-:W-:Y:S01]  /*1bb0*/  BPT.TRAP 0x1 ;  /* 0x000000040000795c */ /* 0x000fe20000300000 */
.L_x_31:
[----:B------:R-:W-:Y:S01]  /*1bc0*/  ISETP.NE.AND P0, PT, R157, RZ, PT ;  /* 0x000000ff9d00720c */ /* 0x000fe20003f05270 */
[----:B------:R-:W-:-:S12]  /*1bd0*/  UISETP.LT.AND UP1, UPT, UR40, 0x1, UPT ;  /* 0x000000012800788c */ /* 0x000fd8000bf21270 */
[----:B------:R-:W-:-:S05]  /*1be0*/  VOTEU.ANY UP0, P0 ;  /* 0x00000000003f7886 */ /* 0x000fca0000000100 */
[----:B------:R-:W-:-:S04]  /*1bf0*/  @UP0 USEL UR4, UR40, 0x1, UP1 ;  /* 0x0000000128040887 */ /* 0x000fc80008800000 */
[----:B------:R-:W-:-:S06]  /*1c00*/  @UP0 UIADD3 UR4, UR39, UR40, -UR4 ;  /* 0x0000002827040290 */ /* 0x000fcc000fffe804 */
[----:B------:R-:W-:-:S04]  /*1c10*/  IMAD.U32 R0, RZ, RZ, UR4 ;  /* 0x00000004ff007e24 */ /* 0x000fc8000f8e00ff */
[----:B------:R-:W-:-:S05]  /*1c20*/  @P0 IMAD.SHL.U32 R0, R0, 0x8, RZ ;  /* 0x0000000800000824 */ /* 0x000fca00078e00ff */
[----:B------:R-:W-:-:S04]  /*1c30*/  @P0 LOP3.LUT R0, R0, 0x18, RZ, 0xc0, !PT ;  /* 0x0000001800000812 */ /* 0x000fc800078ec0ff */
[----:B------:R-:W-:-:S04]  /*1c40*/  @P0 IADD3 R0, R6, 0x20, R0 ;  /* 0x0000002006000810 */ /* 0x000fc80007ffe000 */
[----:B------:R-:W-:-:S04]  /*1c50*/  @P0 PRMT R0, R23, 0x654, R0 ;  /* 0x0000065417000816 */ /* 0x000fc80000000000 */
[----:B------:R2:W-:Y:S01]  /*1c60*/  @P0 SYNCS.ARRIVE.TRANS64.RED.A1T0 RZ, [R0+URZ], RZ ;  /* 0x000000ff00ff09a7 */ /* 0x0005e2000810043f */
[----:B------:R-:W-:-:S13]  /*1c70*/  ISETP.GT.U32.AND P0, PT, R19, 0x1, PT ;  /* 0x000000011300780c */ /* 0x000fda0003f04070 */
[----:B--2---:R-:W-:Y:S05]  /*1c80*/  @P0 BRA `(.L_x_30) ;  /* 0x0000000000040947 */ /* 0x004fea0003800000 */
[----:B------:R-:W-:Y:S01]  /*1c90*/  BPT.TRAP 0x1 ;  /* 0x000000040000795c */ /* 0x000fe20000300000 */
.L_x_30:
[----:B------:R-:W2:Y:S01]  /*1ca0*/  LDC R6, c[0x0][0x288] ;  /* 0x0000a200ff067b82 */ /* 0x000ea20000000800 */
[--C-:B------:R-:W-:Y:S01]  /*1cb0*/  SHF.R.U32.HI R0, RZ, 0x2, R18.reuse ;  /* 0x00000002ff007819 */ /* 0x100fe20000011612 */
[----:B------:R-:W-:Y:S01]  /*1cc0*/  UIADD3 UR39, UR40, UR39, URZ ;  /* 0x0000002728277290 */ /* 0x000fe2000fffe03f */
[----:B01----:R-:W-:Y:S01]  /*1cd0*/  SHF.R.U32.HI R5, RZ, 0x7, R18 ;  /* 0x00000007ff057819 */ /* 0x003fe20000011612 */
[----:B------:R-:W-:Y:S01]  /*1ce0*/  IMAD.SHL.U32 R9, R152, 0x80, RZ ;  /* 0x0000008098097824 */ /* 0x000fe200078e00ff */
[----:B------:R-:W-:Y:S01]  /*1cf0*/  LOP3.LUT R3, R0, 0x7, RZ, 0xc0, !PT ;  /* 0x0000000700037812 */ /* 0x000fe200078ec0ff */
[----:B------:R-:W-:Y:S01]  /*1d00*/  USHF.R.U32.HI UR4, URZ, 0x2, UR39 ;  /* 0x000000023f047899 */ /* 0x000fe20008011627 */
[C---:B------:R-:W-:Y:S01]  /*1d10*/  LOP3.LUT R4, R18.reuse, 0x60, RZ, 0xc0, !PT ;  /* 0x0000006012047812 */ /* 0x040fe200078ec0ff */
[----:B------:R-:W-:Y:S01]  /*1d20*/  IMAD.SHL.U32 R20, R18, 0x2, RZ ;  /* 0x0000000212147824 */ /* 0x000fe200078e00ff */
[----:B------:R-:W-:Y:S01]  /*1d30*/  LOP3.LUT R0, R5, 0x1, RZ, 0xc0, !PT ;  /* 0x0000000105007812 */ /* 0x000fe200078ec0ff */
[----:B------:R-:W-:Y:S01]  /*1d40*/  ULOP3.LUT UR4, UR4, 0x1, URZ, 0xc0, !UPT ;  /* 0x0000000104047892 */ /* 0x000fe2000f8ec03f */
[----:B------:R-:W-:Y:S01]  /*1d50*/  SHF.R.U32.HI R8, RZ, 0x1, R4 ;  /* 0x00000001ff087819 */ /* 0x000fe20000011604 */
[----:B------:R-:W-:Y:S01]  /*1d60*/  ULDC UR8, c[0x0][0x284] ;  /* 0x0000a10000087ab9 */ /* 0x000fe20000000800 */
[----:B------:R-:W-:Y:S01]  /*1d70*/  UISETP.GT.U32.AND UP1, UPT, UR39, 0x3, UPT ;  /* 0x000000032700788c */ /* 0x000fe2000bf24070 */
[----:B------:R-:W-:Y:S01]  /*1d80*/  IMAD.SHL.U32 R4, R0, 0x40, RZ ;  /* 0x0000004000047824 */ /* 0x000fe200078e00ff */
[--C-:B------:R-:W-:Y:S01]  /*1d90*/  IADD3 R5, RZ, -R8, -R3.reuse ;  /* 0x80000008ff057210 */ /* 0x100fe20007ffe803 */
[----:B------:R-:W-:Y:S01]  /*1da0*/  UISETP.NE.U32.AND UP0, UPT, UR4, 0x1, UPT ;  /* 0x000000010400788c */ /* 0x000fe2000bf05070 */
[----:B------:R-:W-:Y:S01]  /*1db0*/  SHF.R.S32.HI R152, RZ, 0x1f, R22 ;  /* 0x0000001fff987819 */ /* 0x000fe20000011416 */
[----:B------:R-:W-:Y:S01]  /*1dc0*/  ULDC.64 UR6, c[0x0][0x5d0] ;  /* 0x0001740000067ab9 */ /* 0x000fe20000000a00 */
[----:B------:R-:W-:Y:S01]  /*1dd0*/  LOP3.LUT R165, R4, 0x40, R3, 0xe2, !PT ;  /* 0x0000004004a57812 */ /* 0x000fe200078ee203 */
[----:B------:R-:W-:Y:S01]  /*1de0*/  UISETP.LT.U32.AND UP1, UPT, UR40, 0x4, UP1 ;  /* 0x000000042800788c */ /* 0x000fe20008f21070 */
[----:B------:R-:W-:Y:S01]  /*1df0*/  LOP3.LUT R3, R18, 0x3, RZ, 0xc0, !PT ;  /* 0x0000000312037812 */ /* 0x000fe200078ec0ff */
[----:B------:R-:W-:Y:S01]  /*1e00*/  UISETP.GT.U32.AND UP0, UPT, UR40, 0x3, !UP0 ;  /* 0x000000032800788c */ /* 0x000fe2000c704070 */
[C---:B------:R-:W-:Y:S01]  /*1e10*/  LOP3.LUT R20, R9.reuse, 0x6, R20, 0xf8, !PT ;  /* 0x0000000609147812 */ /* 0x040fe200078ef814 */
[----:B------:R-:W-:Y:S01]  /*1e20*/  IMAD R7, R152, UR6, RZ ;  /* 0x0000000698077c24 */ /* 0x000fe2000f8e02ff */
[----:B--2---:R-:W-:Y:S01]  /*1e30*/  ISETP.GE.AND P0, PT, R9, R6, PT ;  /* 0x000000060900720c */ /* 0x004fe20003f06270 */
[----:B------:R-:W-:Y:S01]  /*1e40*/  IMAD R164, R3, -0x2, R6 ;  /* 0xfffffffe03a47824 */ /* 0x000fe200078e0206 */
[----:B------:R-:W-:Y:S01]  /*1e50*/  SHF.R.S32.HI R21, RZ, 0x1f, R20 ;  /* 0x0000001fff157819 */ /* 0x000fe20000011414 */
[C---:B------:R-:W-:Y:S01]  /*1e60*/  IMAD.SHL.U32 R3, R153.reuse, 0x100, RZ ;  /* 0x0000010099037824 */ /* 0x040fe200078e00ff */
[----:B------:R-:W-:Y:S01]  /*1e70*/  USEL UR5, URZ, 0x1, !UP1 ;  /* 0x000000013f057887 */ /* 0x000fe2000c800000 */
[----:B------:R-:W-:Y:S01]  /*1e80*/  IMAD R0, R0, -0x40, R5 ;  /* 0xffffffc000007824 */ /* 0x000fe200078e0205 */
[----:B------:R-:W-:Y:S01]  /*1e90*/  USEL UR4, URZ, 0x1, !UP0 ;  /* 0x000000013f047887 */ /* 0x000fe2000c000000 */
[----:B------:R-:W-:Y:S01]  /*1ea0*/  IMAD.WIDE R4, R153, 0x100, RZ ;  /* 0x0000010099047825 */ /* 0x000fe200078e02ff */
[C---:B------:R-:W-:Y:S01]  /*1eb0*/  ISETP.GE.OR P0, PT, R3.reuse, UR8, P0 ;  /* 0x0000000803007c0c */ /* 0x040fe20008706670 */
[----:B------:R-:W-:Y:S01]  /*1ec0*/  ULOP3.LUT UR39, UR39, 0x3, URZ, 0xc0, !UPT ;  /* 0x0000000327277892 */ /* 0x000fe2000f8ec03f */
[----:B------:R-:W-:Y:S01]  /*1ed0*/  IADD3 R3, -R3, UR8, R0 ;  /* 0x0000000803037c10 */ /* 0x000fe2000fffe100 */
[C---:B------:R-:W-:Y:S01]  /*1ee0*/  IMAD R11, R22.reuse, UR7, R7 ;  /* 0x00000007160b7c24 */ /* 0x040fe2000f8e0207 */
[----:B------:R-:W-:Y:S01]  /*1ef0*/  ULOP3.LUT UR38, UR4, UR38, UR5, 0x96, !UPT ;  /* 0x0000002604267292 */ /* 0x000fe2000f8e9605 */
[----:B------:R-:W-:Y:S01]  /*1f00*/  IMAD.WIDE.U32 R6, R22, UR6, R20 ;  /* 0x0000000616067c25 */ /* 0x000fe2000f8e0014 */
[----:B------:R-:W-:-:S03]  /*1f10*/  LOP3.LUT R165, R4, R165, R8, 0xfe, !PT ;  /* 0x000000a504a57212 */ /* 0x000fc600078efe08 */
[----:B------:R-:W-:Y:S02]  /*1f20*/  IMAD.IADD R7, R7, 0x1, R11 ;  /* 0x0000000107077824 */ /* 0x000fe400078e020b */
[----:B------:R-:W-:Y:S02]  /*1f30*/  IMAD.IADD R164, R164, 0x1, -R9 ;  /* 0x00000001a4a47824 */ /* 0x000fe400078e0a09 */
[----:B------:R-:W-:Y:S01]  /*1f40*/  IMAD.MOV.U32 R0, RZ, RZ, -0x1 ;  /* 0xffffffffff007424 */ /* 0x000fe200078e00ff */
[----:B------:R-:W-:Y:S06]  /*1f50*/  @P0 BRA `(.L_x_32) ;  /* 0x0000006000f40947 */ /* 0x000fec0003800000 */
[----:B------:R-:W0:Y:S01]  /*1f60*/  LDC.64 R14, c[0x0][0x5c8] ;  /* 0x00017200ff0e7b82 */ /* 0x000e220000000a00 */
[----:B------:R-:W-:Y:S01]  /*1f70*/  ULDC.64 UR4, c[0x0][0x5c0] ;  /* 0x0001700000047ab9 */ /* 0x000fe20000000a00 */
[----:B------:R-:W-:Y:S01]  /*1f80*/  BSSY B0, `(.L_x_32) ;  /* 0x000063a000007945 */ /* 0x000fe20003800000 */
[-C--:B0-----:R-:W-:Y:S01]  /*1f90*/  IMAD R8, R5, R14.reuse, RZ ;  /* 0x0000000e05087224 */ /* 0x081fe200078e02ff */
[----:B------:R-:W-:Y:S01]  /*1fa0*/  SHF.L.U64.HI R11, R14, 0x3, R15 ;  /* 0x000000030e0b7819 */ /* 0x000fe2000001020f */
[----:B------:R-:W-:-:S04]  /*1fb0*/  IMAD.WIDE.U32 R6, R165, R14, R6 ;  /* 0x0000000ea5067225 */ /* 0x000fc800078e0006 */
[----:B------:R-:W-:Y:S01]  /*1fc0*/  IMAD R9, R165, R15, R8 ;  /* 0x0000000fa5097224 */ /* 0x000fe200078e0208 */
[----:B------:R-:W-:-:S03]  /*1fd0*/  IADD3 R158, P0, R6, UR4, RZ ;  /* 0x00000004069e7c10 */ /* 0x000fc6000ff1e0ff */
[----:B------:R-:W-:Y:S01]  /*1fe0*/  IMAD.IADD R7, R7, 0x1, R9 ;  /* 0x0000000107077824 */ /* 0x000fe200078e0209 */
[C---:B------:R-:W-:Y:S01]  /*1ff0*/  LEA R6, P2, R14.reuse, R158, 0x7 ;  /* 0x0000009e0e067211 */ /* 0x040fe200078438ff */
[----:B------:R-:W-:-:S03]  /*2000*/  IMAD.SHL.U32 R9, R14, 0x8, RZ ;  /* 0x000000080e097824 */ /* 0x000fc600078e00ff */
[----:B------:R-:W-:Y:S02]  /*2010*/  IADD3.X R159, R7, UR5, RZ, P0, !PT ;  /* 0x00000005079f7c10 */ /* 0x000fe400087fe4ff */
[----:B-----5:R-:W-:Y:S02]  /*2020*/  ISETP.NE.AND P0, PT, R155, RZ, PT ;  /* 0x000000ff9b00720c */ /* 0x020fe40003f05270 */
[----:B------:R-:W-:Y:S02]  /*2030*/  LEA.HI.X R7, R14, R159, R15, 0x7, P2 ;  /* 0x0000009f0e077211 */ /* 0x000fe400010f3c0f */
[C---:B------:R-:W-:Y:S02]  /*2040*/  IADD3 R12, P1, R9.reuse, R158, RZ ;  /* 0x0000009e090c7210 */ /* 0x040fe40007f3e0ff */
[----:B------:R-:W-:-:S03]  /*2050*/  IADD3 R8, P2, R9, R6, RZ ;  /* 0x0000000609087210 */ /* 0x000fc60007f5e0ff */
[C---:B------:R-:W-:Y:S02]  /*2060*/  IMAD.X R13, R11.reuse, 0x1, R159, P1 ;  /* 0x000000010b0d7824 */ /* 0x040fe400008e069f */
[----:B------:R-:W-:Y:S02]  /*2070*/  IMAD.X R9, R11, 0x1, R7, P2 ;  /* 0x000000010b097824 */ /* 0x000fe400010e0607 */
[----:B------:R-:W-:Y:S06]  /*2080*/  @!P0 BRA `(.L_x_33) ;  /* 0x0000004800948947 */ /* 0x000fec0003800000 */
[----:B------:R-:W0:Y:S01]  /*2090*/  LDC.64 R14, c[0x0][0x5b0] ;  /* 0x00016c00ff0e7b82 */ /* 0x000e220000000a00 */
[----:B------:R-:W-:Y:S01]  /*20a0*/  ULDC.64 UR4, c[0x0][0x5b8] ;  /* 0x00016e0000047ab9 */ /* 0x000fe20000000a00 */
[----:B------:R-:W-:Y:S01]  /*20b0*/  ISETP.GE.AND P1, PT, R3, 0x1, PT ;  /* 0x000000010300780c */ /* 0x000fe20003f26270 */
[----:B------:R-:W-:Y:S01]  /*20c0*/  IMAD R153, R152, UR4, RZ ;  /* 0x0000000498997c24 */ /* 0x000fe2000f8e02ff */
[----:B------:R-:W-:Y:S01]  /*20d0*/  BSSY B1, `(.L_x_34) ;  /* 0x000000e000017945 */ /* 0x000fe20003800000 */
[----:B------:R-:W-:Y:S01]  /*20e0*/  IMAD.WIDE.U32 R20, R22, UR4, R20 ;  /* 0x0000000416147c25 */ /* 0x000fe2000f8e0014 */
[----:B------:R-:W-:Y:S02]  /*20f0*/  ISETP.LT.OR P2, PT, R164, 0x1, !P1 ;  /* 0x00000001a400780c */ /* 0x000fe40004f41670 */
[----:B------:R-:W1:Y:S01]  /*2100*/  LDC.64 R10, c[0x0][0x5a8] ;  /* 0x00016a00ff0a7b82 */ /* 0x000e620000000a00 */
[----:B------:R-:W-:Y:S02]  /*2110*/  IMAD R153, R22, UR5, R153 ;  /* 0x0000000516997c24 */ /* 0x000fe4000f8e0299 */
[----:B------:R-:W-:-:S02]  /*2120*/  IMAD.MOV.U32 R152, RZ, RZ, R20 ;  /* 0x000000ffff987224 */ /* 0x000fc400078e0014 */
[----:B------:R-:W-:Y:S02]  /*2130*/  IMAD.IADD R153, R21, 0x1, R153 ;  /* 0x0000000115997824 */ /* 0x000fe400078e0299 */
[-C--:B0-----:R-:W-:Y:S02]  /*2140*/  IMAD R22, R5, R14.reuse, RZ ;  /* 0x0000000e05167224 */ /* 0x081fe400078e02ff */
[----:B------:R-:W-:-:S04]  /*2150*/  IMAD.WIDE.U32 R160, R165, R14, R152 ;  /* 0x0000000ea5a07225 */ /* 0x000fc800078e0098 */
[----:B------:R-:W-:Y:S01]  /*2160*/  IMAD R173, R165, R15, R22 ;  /* 0x0000000fa5ad7224 */ /* 0x000fe200078e0216 */
[----:B-1----:R-:W-:-:S04]  /*2170*/  IADD3 R162, P0, R160, R10, RZ ;  /* 0x0000000aa0a27210 */ /* 0x002fc80007f1e0ff */
[----:B------:R-:W-:Y:S01]  /*2180*/  IADD3.X R163, R11, R161, R173, P0, !PT ;  /* 0x000000a10ba37210 */ /* 0x000fe200007fe4ad */
[----:B------:R-:W-:Y:S08]  /*2190*/  @P2 BRA `(.L_x_35) ;  /* 0x0000000000042947 */ /* 0x000ff00003800000 */
[----:B------:R0:W5:Y:S02]  /*21a0*/  LDG.E.U8 R156, desc[UR36][R162.64] ;  /* 0x00000024a29c7981 */ /* 0x000164000c1e1100 */
.L_x_35:
[----:B------:R-:W-:Y:S05]  /*21b0*/  BSYNC B1 ;  /* 0x0000000000017941 */ /* 0x000fea0003800000 */
.L_x_34:
[----:B-----5:R-:W-:Y:S01]  /*21c0*/  LOP3.LUT R22, R156, 0xffff, RZ, 0xc0, !PT ;  /* 0x0000ffff9c167812 */ /* 0x020fe200078ec0ff */
[C---:B------:R-:W-:Y:S01]  /*21d0*/  IMAD.SHL.U32 R160, R14.reuse, 0x8, RZ ;  /* 0x000000080ea07824 */ /* 0x040fe200078e00ff */
[----:B------:R-:W-:Y:S01]  /*21e0*/  SHF.L.U64.HI R161, R14, 0x3, R15 ;  /* 0x000000030ea17819 */ /* 0x000fe2000001020f */
[----:B------:R-:W-:Y:S01]  /*21f0*/  BSSY B1, `(.L_x_36) ;  /* 0x000000e000017945 */ /* 0x000fe20003800000 */
[----:B------:R-:W-:Y:S02]  /*2200*/  PRMT R22, R22, 0x8880, RZ ;  /* 0x0000888016167816 */ /* 0x000fe400000000ff */
[----:B------:R-:W-:Y:S01]  /*2210*/  ISETP.GE.AND P0, PT, R3, 0x9, PT ;  /* 0x000000090300780c */ /* 0x000fe20003f06270 */
[----:B------:R-:W-:-:S04]  /*2220*/  IMAD.WIDE.U32 R168, R165, R14, R160 ;  /* 0x0000000ea5a87225 */ /* 0x000fc800078e00a0 */
[----:B------:R-:W-:-:S04]  /*2230*/  IMAD R167, R22, R155, RZ ;  /* 0x0000009b16a77224 */ /* 0x000fc800078e02ff */
[----:B------:R-:W-:Y:S01]  /*2240*/  @!P2 IMAD R171, R88, R154, R167 ;  /* 0x0000009a58aba224 */ /* 0x000fe200078e02a7 */
[----:B------:R-:W-:Y:S01]  /*2250*/  IADD3 R88, P3, P4, R20, R10, R168 ;  /* 0x0000000a14587210 */ /* 0x000fe20007c7e0a8 */
[----:B------:R-:W-:-:S03]  /*2260*/  IMAD.IADD R168, R173, 0x1, R169 ;  /* 0x00000001ada87824 */ /* 0x000fc600078e02a9 */
[----:B------:R1:W-:Y:S01]  /*2270*/  @!P2 STG.E.U8 desc[UR36][R158.64], R171 ;  /* 0x000000ab9e00a986 */ /* 0x0003e2000c101124 */
[----:B------:R-:W-:-:S13]  /*2280*/  ISETP.LT.OR P2, PT, R164, 0x2, !P1 ;  /* 0x00000002a400780c */ /* 0x000fda0004f41670 */
[----:B-1----:R-:W-:Y:S05]  /*2290*/  @P2 BRA `(.L_x_37) ;  /* 0x00000000000c2947 */ /* 0x002fea0003800000 */
[----:B------:R-:W2:Y:S02]  /*22a0*/  LDG.E.U8 R156, desc[UR36][R162.64+0x1] ;  /* 0x00000124a29c7981 */ /* 0x000ea4000c1e1100 */
[----:B--2---:R-:W-:-:S05]  /*22b0*/  PRMT R22, R156, 0x8880, RZ ;  /* 0x000088809c167816 */ /* 0x004fca00000000ff */
[----:B------:R-:W-:-:S07]  /*22c0*/  IMAD R167, R22, R155, RZ ;  /* 0x0000009b16a77224 */ /* 0x000fce00078e02ff */
.L_x_37:
[----:B------:R-:W-:Y:S05]  /*22d0*/  BSYNC B1 ;  /* 0x0000000000017941 */ /* 0x000fea0003800000 */
.L_x_36:
[----:B------:R-:W-:Y:S01]  /*22e0*/  @!P2 IMAD R169, R89, R154, R167 ;  /* 0x0000009a59a9a224 */ /* 0x000fe200078e02a7 */
[----:B------:R-:W-:Y:S01]  /*22f0*/  IADD3.X R89, R153, R11, R168, P3, P4 ;  /* 0x0000000b99597210 */ /* 0x000fe20001fe84a8 */
[----:B------:R-:W-:Y:S01]  /*2300*/  BSSY B1, `(.L_x_38) ;  /* 0x0000009000017945 */ /* 0x000fe20003800000 */
[C---:B------:R-:W-:Y:S02]  /*2310*/  ISETP.LT.OR P3, PT, R164.reuse, 0x1, !P0 ;  /* 0x00000001a400780c */ /* 0x040fe40004761670 */
[----:B------:R1:W-:Y:S01]  /*2320*/  @!P2 STG.E.U8 desc[UR36][R158.64+0x1], R169 ;  /* 0x000001a99e00a986 */ /* 0x0003e2000c101124 */
[C---:B------:R-:W-:Y:S02]  /*2330*/  ISETP.LT.OR P2, PT, R164.reuse, 0x2, !P0 ;  /* 0x00000002a400780c */ /* 0x040fe40004741670 */
[----:B------:R-:W-:-:S08]  /*2340*/  ISETP.LT.OR P4, PT, R164, 0x9, !P1 ;  /* 0x00000009a400780c */ /* 0x000fd00004f81670 */
[----:B------:R-:W-:Y:S05]  /*2350*/  @P3 BRA `(.L_x_39) ;  /* 0x00000000000c3947 */ /* 0x000fea0003800000 */
[----:B------:R-:W2:Y:S02]  /*2360*/  LDG.E.U8 R156, desc[UR36][R88.64] ;  /* 0x00000024589c7981 */ /* 0x000ea4000c1e1100 */
[----:B--2---:R-:W-:-:S05]  /*2370*/  PRMT R22, R156, 0x8880, RZ ;  /* 0x000088809c167816 */ /* 0x004fca00000000ff */
[----:B------:R-:W-:-:S07]  /*2380*/  IMAD R167, R22, R155, RZ ;  /* 0x0000009b16a77224 */ /* 0x000fce00078e02ff */
.L_x_39:
[----:B------:R-:W-:Y:S05]  /*2390*/  BSYNC B1 ;  /* 0x0000000000017941 */ /* 0x000fea0003800000 */
.L_x_38:
[----:B-1----:R-:W-:Y:S01]  /*23a0*/  @!P3 IMAD R169, R90, R154, R167 ;  /* 0x0000009a5aa9b224 */ /* 0x002fe200078e02a7 */
[----:B------:R-:W-:Y:S04]  /*23b0*/  BSSY B1, `(.L_x_40) ;  /* 0x0000006000017945 */ /* 0x000fe80003800000 */
[----:B------:R1:W-:Y:S01]  /*23c0*/  @!P3 STG.E.U8 desc[UR36][R12.64], R169 ;  /* 0x000000a90c00b986 */ /* 0x0003e2000c101124 */
[----:B------:R-:W-:Y:S05]  /*23d0*/  @P2 BRA `(.L_x_41) ;  /* 0x00000000000c2947 */ /* 0x000fea0003800000 */
[----:B------:R-:W2:Y:S02]  /*23e0*/  LDG.E.U8 R156, desc[UR36][R88.64+0x1] ;  /* 0x00000124589c7981 */ /* 0x000ea4000c1e1100 */
[----:B--2---:R-:W-:-:S05]  /*23f0*/  PRMT R22, R156, 0x8880, RZ ;  /* 0x000088809c167816 */ /* 0x004fca00000000ff */
[----:B------:R-:W-:-:S07]  /*2400*/  IMAD R167, R22, R155, RZ ;  /* 0x0000009b16a77224 */ /* 0x000fce00078e02ff */
.L_x_41:
[----:B------:R-:W-:Y:S05]  /*2410*/  BSYNC B1 ;  /* 0x0000000000017941 */ /* 0x000fea0003800000 */
.L_x_40:
[----:B------:R-:W-:Y:S01]  /*2420*/  @!P2 IMAD R91, R91, R154, R167 ;  /* 0x0000009a5b5ba224 */ /* 0x000fe200078e02a7 */
[----:B------:R-:W-:Y:S04]  /*2430*/  BSSY B1, `(.L_x_42) ;  /* 0x0000006000017945 */ /* 0x000fe80003800000 */
[----:B------:R2:W-:Y:S01]  /*2440*/  @!P2 STG.E.U8 desc[UR36][R12.64+0x1], R91 ;  /* 0x0000015b0c00a986 */ /* 0x0005e2000c101124 */
[----:B------:R-:W-:Y:S05]  /*2450*/  @P4 BRA `(.L_x_43) ;  /* 0x00000000000c4947 */ /* 0x000fea0003800000 */
[----:B------:R-:W3:Y:S02]  /*2460*/  LDG.E.U8 R156, desc[UR36][R162.64+0x8] ;  /* 0x00000824a29c7981 */ /* 0x000ee4000c1e1100 */
[----:B---3--:R-:W-:-:S05]  /*2470*/  PRMT R22, R156, 0x8880, RZ ;  /* 0x000088809c167816 */ /* 0x008fca00000000ff */
[----:B------:R-:W-:-:S07]  /*2480*/  IMAD R167, R22, R155, RZ ;  /* 0x0000009b16a77224 */ /* 0x000fce00078e02ff */
.L_x_43:
[----:B------:R-:W-:Y:S05]  /*2490*/  BSYNC B1 ;  /* 0x0000000000017941 */ /* 0x000fea0003800000 */
.L_x_42:
[----:B------:R-:W-:Y:S01]  /*24a0*/  ISETP.LT.OR P2, PT, R164, 0xa, !P1 ;  /* 0x0000000aa400780c */ /* 0x000fe20004f41670 */
[----:B--2---:R-:W-:Y:S01]  /*24b0*/  @!P4 IMAD R91, R92, R154, R167 ;  /* 0x0000009a5c5bc224 */ /* 0x004fe200078e02a7 */
[----:B------:R-:W-:Y:S01]  /*24c0*/  BSSY B1, `(.L_x_44) ;  /* 0x0000008000017945 */ /* 0x000fe20003800000 */
[----:B------:R-:W-:-:S03]  /*24d0*/  ISETP.LT.OR P3, PT, R164, 0x9, !P0 ;  /* 0x00000009a400780c */ /* 0x000fc60004761670 */
[----:B------:R2:W-:Y:S01]  /*24e0*/  @!P4 STG.E.U8 desc[UR36][R158.64+0x8], R91 ;  /* 0x0000085b9e00c986 */ /* 0x0005e2000c101124 */
[----:B------:R-:W-:-:S06]  /*24f0*/  ISETP.LT.OR P4, PT, R164, 0xa, !P0 ;  /* 0x0000000aa400780c */ /* 0x000fcc0004781670 */
[----:B------:R-:W-:Y:S07]  /*2500*/  @P2 BRA `(.L_x_45) ;  /* 0x00000000000c2947 */ /* 0x000fee0003800000 */
[----:B------:R-:W3:Y:S02]  /*2510*/  LDG.E.U8 R156, desc[UR36][R162.64+0x9] ;  /* 0x00000924a29c7981 */ /* 0x000ee4000c1e1100 */
[----:B---3--:R-:W-:-:S05]  /*2520*/  PRMT R22, R156, 0x8880, RZ ;  /* 0x000088809c167816 */ /* 0x008fca00000000ff */
[----:B------:R-:W-:-:S07]  /*2530*/  IMAD R167, R22, R155, RZ ;  /* 0x0000009b16a77224 */ /* 0x000fce00078e02ff */
.L_x_45:
[----:B------:R-:W-:Y:S05]  /*2540*/  BSYNC B1 ;  /* 0x0000000000017941 */ /* 0x000fea0003800000 */
.L_x_44:
[----:B------:R-:W-:Y:S01]  /*2550*/  @!P2 IMAD R93, R93, R154, R167 ;  /* 0x0000009a5d5da224 */ /* 0x000fe200078e02a7 */
[----:B------:R-:W-:Y:S04]  /*2560*/  BSSY B1, `(.L_x_46) ;  /* 0x0000006000017945 */ /* 0x000fe80003800000 */
[----:B------:R3:W-:Y:S01]  /*2570*/  @!P2 STG.E.U8 desc[UR36][R158.64+0x9], R93 ;  /* 0x0000095d9e00a986 */ /* 0x0007e2000c101124 */
[----:B------:R-:W-:Y:S05]  /*2580*/  @P3 BRA `(.L_x_47) ;  /* 0x00000000000c3947 */ /* 0x000fea0003800000 */
[----:B------:R-:W4:Y:S02]  /*2590*/  LDG.E.U8 R156, desc[UR36][R88.64+0x8] ;  /* 0x00000824589c7981 */ /* 0x000f24000c1e1100 */
[----:B----4-:R-:W-:-:S05]  /*25a0*/  PRMT R22, R156, 0x8880, RZ ;  /* 0x000088809c167816 */ /* 0x010fca00000000ff */
[----:B------:R-:W-:-:S07]  /*25b0*/  IMAD R167, R22, R155, RZ ;  /* 0x0000009b16a77224 */ /* 0x000fce00078e02ff */
.L_x_47:
[----:B------:R-:W-:Y:S05]  /*25c0*/  BSYNC B1 ;  /* 0x0000000000017941 */ /* 0x000fea0003800000 */
.L_x_46:
[----:B--2---:R-:W-:Y:S01]  /*25d0*/  @!P3 IMAD R91, R94, R154, R167 ;  /* 0x0000009a5e5bb224 */ /* 0x004fe200078e02a7 */
[----:B------:R-:W-:Y:S04]  /*25e0*/  BSSY B1, `(.L_x_48) ;  /* 0x0000006000017945 */ /* 0x000fe80003800000 */
[----:B------:R2:W-:Y:S01]  /*25f0*/  @!P3 STG.E.U8 desc[UR36][R12.64+0x8], R91 ;  /* 0x0000085b0c00b986 */ /* 0x0005e2000c101124 */
[----:B------:R-:W-:Y:S05]  /*2600*/  @P4 BRA `(.L_x_49) ;  /* 0x00000000000c4947 */ /* 0x000fea0003800000 */
[----:B------:R-:W4:Y:S02]  /*2610*/  LDG.E.U8 R156, desc[UR36][R88.64+0x9] ;  /* 0x00000924589c7981 */ /* 0x000f24000c1e1100 */
[----:B----4-:R-:W-:-:S05]  /*2620*/  PRMT R22, R156, 0x8880, RZ ;  /* 0x000088809c167816 */ /* 0x010fca00000000ff */
[----:B------:R-:W-:-:S07]  /*2630*/  IMAD R167, R22, R155, RZ ;  /* 0x0000009b16a77224 */ /* 0x000fce00078e02ff */
.L_x_49:
[----:B------:R-:W-:Y:S05]  /*2640*/  BSYNC B1 ;  /* 0x0000000000017941 */ /* 0x000fea0003800000 */
.L_x_48:
[C---:B------:R-:W-:Y:S01]  /*2650*/  ISETP.LT.OR P2, PT, R164.reuse, 0x11, !P1 ;  /* 0x00000011a400780c */ /* 0x040fe20004f41670 */
[----:B------:R-:W-:Y:S01]  /*2660*/  @!P4 IMAD R95, R95, R154, R167 ;  /* 0x0000009a5f5fc224 */ /* 0x000fe200078e02a7 */
[----:B------:R-:W-:Y:S01]  /*2670*/  BSSY B1, `(.L_x_50) ;  /* 0x0000008000017945 */ /* 0x000fe20003800000 */
[----:B------:R-:W-:-:S03]  /*2680*/  ISETP.LT.OR P3, PT, R164, 0x12, !P1 ;  /* 0x00000012a400780c */ /* 0x000fc60004f61670 */
[----:B------:R4:W-:Y:S01]  /*2690*/  @!P4 STG.E.U8 desc[UR36][R12.64+0x9], R95 ;  /* 0x0000095f0c00c986 */ /* 0x0009e2000c101124 */
[----:B------:R-:W-:-:S06]  /*26a0*/  ISETP.LT.OR P4, PT, R164, 0x11, !P0 ;  /* 0x00000011a400780c */ /* 0x000fcc0004781670 */
[----:B------:R-:W-:Y:S07]  /*26b0*/  @P2 BRA `(.L_x_51) ;  /* 0x00000000000c2947 */ /* 0x000fee0003800000 */
[----:B------:R-:W5:Y:S02]  /*26c0*/  LDG.E.U8 R156, desc[UR36][R162.64+0x10] ;  /* 0x00001024a29c7981 */ /* 0x000f64000c1e1100 */
[----:B-----5:R-:W-:-:S05]  /*26d0*/  PRMT R22, R156, 0x8880, RZ ;  /* 0x000088809c167816 */ /* 0x020fca00000000ff */
[----:B------:R-:W-:-:S07]  /*26e0*/  IMAD R167, R22, R155, RZ ;  /* 0x0000009b16a77224 */ /* 0x000fce00078e02ff */
.L_x_51:
[----:B------:R-:W-:Y:S05]  /*26f0*/  BSYNC B1 ;  /* 0x0000000000017941 */ /* 0x000fea0003800000 */
.L_x_50:
[----:B--2---:R-:W-:Y:S01]  /*2700*/  @!P2 IMAD R91, R96, R154, R167 ;  /* 0x0000009a605ba224 */ /* 0x004fe200078e02a7 */
[----:B------:R-:W-:Y:S04]  /*2710*/  BSSY B1, `(.L_x_52) ;  /* 0x0000006000017945 */ /* 0x000fe80003800000 */
[----:B------:R2:W-:Y:S01]  /*2720*/  @!P2 STG.E.U8 desc[UR36][R158.64+0x10], R91 ;  /* 0x0000105b9e00a986 */ /* 0x0005e2000c101124 */
[----:B------:R-:W-:Y:S05]  /*2730*/  @P3 BRA `(.L_x_53) ;  /* 0x00000000000c3947 */ /* 0x000fea0003800000 */
[----:B------:R-:W5:Y:S02]  /*2740*/  LDG.E.U8 R156, desc[UR36][R162.64+0x11] ;  /* 0x00001124a29c7981 */ /* 0x000f64000c1e1100 */
[----:B-----5:R-:W-:-:S05]  /*2750*/  PRMT R22, R156, 0x8880, RZ ;  /* 0x000088809c167816 */ /* 0x020fca00000000ff */
[----:B------:R-:W-:-:S07]  /*2760*/  IMAD R167, R22, R155, RZ ;  /* 0x0000009b16a77224 */ /* 0x000fce00078e02ff */
.L_x_53:
[----:B------:R-:W-:Y:S05]  /*2770*/  BSYNC B1 ;  /* 0x0000000000017941 */ /* 0x000fea0003800000 */
.L_x_52:
[----:B------:R-:W-:Y:S01]  /*2780*/  @!P3 IMAD R97, R97, R154, R167 ;  /* 0x0000009a6161b224 */ /* 0x000fe200078e02a7 */
[----:B------:R-:W-:Y:S04]  /*2790*/  BSSY B1, `(.L_x_54) ;  /* 0x0000006000017945 */ /* 0x000fe80003800000 */
[----:B------:R0:W-:Y:S01]  /*27a0*/  @!P3 STG.E.U8 desc[UR36][R158.64+0x11], R97 ;  /* 0x000011619e00b986 */ /* 0x0001e2000c101124 */
[----:B------:R-:W-:Y:S05]  /*27b0*/  @P4 BRA `(.L_x_55) ;  /* 0x00000000000c4947 */ /* 0x000fea0003800000 */
[----:B------:R-:W5:Y:S02]  /*27c0*/  LDG.E.U8 R156, desc[UR36][R88.64+0x10] ;  /* 0x00001024589c7981 */ /* 0x000f64000c1e1100 */
[----:B-----5:R-:W-:-:S05]  /*27d0*/  PRMT R22, R156, 0x8880, RZ ;  /* 0x000088809c167816 */ /* 0x020fca00000000ff */
[----:B------:R-:W-:-:S07]  /*27e0*/  IMAD R167, R22, R155, RZ ;  /* 0x0000009b16a77224 */ /* 0x000fce00078e02ff */
.L_x_55:
[----:B------:R-:W-:Y:S05]  /*27f0*/  BSYNC B1 ;  /* 0x0000000000017941 */ /* 0x000fea0003800000 */
.L_x_54:
[----:B------:R-:W-:Y:S01]  /*2800*/  ISETP.LT.OR P2, PT, R164, 0x12, !P0 ;  /* 0x00000012a400780c */ /* 0x000fe20004741670 */
[----:B--2---:R-:W-:Y:S01]  /*2810*/  @!P4 IMAD R91, R98, R154, R167 ;  /* 0x0000009a625bc224 */ /* 0x004fe200078e02a7 */
        /* <DEDUP_REMOVED lines=8> */
.L_x_57:
[----:B------:R-:W-:Y:S05]  /*28a0*/  BSYNC B1 ;  /* 0x0000000000017941 */ /* 0x000fea0003800000 */
.L_x_56:
[----:B------:R-:W-:Y:S01]  /*28b0*/  @!P2 IMAD R99, R99, R154, R167 ;  /* 0x0000009a6363a224 */ /* 0x000fe200078e02a7 */
[----:B------:R-:W-:Y:S04]  /*28c0*/  BSSY B1, `(.L_x_58) ;  /* 0x0000006000017945 */ /* 0x000fe80003800000 */
[----:B------:R0:W-:Y:S01]  /*28d0*/  @!P2 STG.E.U8 desc[UR36][R12.64+0x11], R99 ;  /* 0x000011630c00a986 */ /* 0x0001e2000c101124 */
[----:B------:R-:W-:Y:S05]  /*28e0*/  @P3 BRA `(.L_x_59) ;  /* 0x00000000000c3947 */ /* 0x000fea0003800000 */
[----:B------:R-:W5:Y:S02]  /*28f0*/  LDG.E.U8 R156, desc[UR36][R162.64+0x18] ;  /* 0x00001824a29c7981 */ /* 0x000f64000c1e1100 */
[----:B-----5:R-:W-:-:S05]  /*2900*/  PRMT R22, R156, 0x8880, RZ ;  /* 0x000088809c167816 */ /* 0x020fca00000000ff */
[----:B------:R-:W-:-:S07]  /*2910*/  IMAD R167, R22, R155, RZ ;  /* 0x0000009b16a77224 */ /* 0x000fce00078e02ff */
.L_x_59:
[----:B------:R-:W-:Y:S05]  /*2920*/  BSYNC B1 ;  /* 0x0000000000017941 */ /* 0x000fea0003800000 */
.L_x_58:
[----:B--2---:R-:W-:Y:S01]  /*2930*/  @!P3 IMAD R91, R100, R154, R167 ;  /* 0x0000009a645bb224 */ /* 0x004fe200078e02a7 */
[----:B------:R-:W-:Y:S04]  /*2940*/  BSSY B1, `(.L_x_60) ;  /* 0x0000006000017945 */ /* 0x000fe80003800000 */
[----:B------:R2:W-:Y:S01]  /*2950*/  @!P3 STG.E.U8 desc[UR36][R158.64+0x18], R91 ;  /* 0x0000185b9e00b986 */ /* 0x0005e2000c101124 */
[----:B------:R-:W-:Y:S05]  /*2960*/  @P4 BRA `(.L_x_61) ;  /* 0x00000000000c4947 */ /* 0x000fea0003800000 */
[----:B------:R-:W5:Y:S02]  /*2970*/  LDG.E.U8 R156, desc[UR36][R162.64+0x19] ;  /* 0x00001924a29c7981 */ /* 0x000f64000c1e1100 */
[----:B-----5:R-:W-:-:S05]  /*2980*/  PRMT R22, R156, 0x8880, RZ ;  /* 0x000088809c167816 */ /* 0x020fca00000000ff */
[----:B------:R-:W-:-:S07]  /*2990*/  IMAD R167, R22, R155, RZ ;  /* 0x0000009b16a77224 */ /* 0x000fce00078e02ff */
.L_x_61:
[----:B------:R-:W-:Y:S05]  /*29a0*/  BSYNC B1 ;  /* 0x0000000000017941 */ /* 0x000fea0003800000 */
.L_x_60:
        /* <DEDUP_REMOVED lines=10> */
.L_x_63:
[----:B------:R-:W-:Y:S05]  /*2a50*/  BSYNC B1 ;  /* 0x0000000000017941 */ /* 0x000fea0003800000 */
.L_x_62:
[----:B--2---:R-:W-:Y:S01]  /*2a60*/  @!P2 IMAD R91, R102, R154, R167 ;  /* 0x0000009a665ba224 */ /* 0x004fe200078e02a7 */
[----:B------:R-:W-:Y:S04]  /*2a70*/  BSSY B1, `(.L_x_64) ;  /* 0x0000006000017945 */ /* 0x000fe80003800000 */
[----:B------:R2:W-:Y:S01]  /*2a80*/  @!P2 STG.E.U8 desc[UR36][R12.64+0x18], R91 ;  /* 0x0000185b0c00a986 */ /* 0x0005e2000c101124 */
[----:B------:R-:W-:Y:S05]  /*2a90*/  @P3 BRA `(.L_x_65) ;  /* 0x00000000000c3947 */ /* 0x000fea0003800000 */
[----:B------:R-:W5:Y:S02]  /*2aa0*/  LDG.E.U8 R156, desc[UR36][R88.64+0x19] ;  /* 0x00001924589c7981 */ /* 0x000f64000c1e1100 */
[----:B-----5:R-:W-:-:S05]  /*2ab0*/  PRMT R22, R156, 0x8880, RZ ;  /* 0x000088809c167816 */ /* 0x020fca00000000ff */
[----:B------:R-:W-:-:S07]  /*2ac0*/  IMAD R167, R22, R155, RZ ;  /* 0x0000009b16a77224 */ /* 0x000fce00078e02ff */
.L_x_65:
[----:B------:R-:W-:Y:S05]  /*2ad0*/  BSYNC B1 ;  /* 0x0000000000017941 */ /* 0x000fea0003800000 */
.L_x_64:
[----:B------:R-:W-:Y:S01]  /*2ae0*/  @!P3 IMAD R103, R103, R154, R167 ;  /* 0x0000009a6767b224 */ /* 0x000fe200078e02a7 */
[----:B------:R-:W-:Y:S04]  /*2af0*/  BSSY B1, `(.L_x_66) ;  /* 0x0000006000017945 */ /* 0x000fe80003800000 */
[----:B------:R0:W-:Y:S01]  /*2b00*/  @!P3 STG.E.U8 desc[UR36][R12.64+0x19], R103 ;  /* 0x000019670c00b986 */ /* 0x0001e2000c101124 */
[----:B------:R-:W-:Y:S05]  /*2b10*/  @P4 BRA `(.L_x_67) ;  /* 0x00000000000c4947 */ /* 0x000fea0003800000 */
[----:B------:R-:W5:Y:S02]  /*2b20*/  LDG.E.U8 R156, desc[UR36][R162.64+0x20] ;  /* 0x00002024a29c7981 */ /* 0x000f64000c1e1100 */
[----:B-----5:R-:W-:-:S05]  /*2b30*/  PRMT R22, R156, 0x8880, RZ ;  /* 0x000088809c167816 */ /* 0x020fca00000000ff */
[----:B------:R-:W-:-:S07]  /*2b40*/  IMAD R167, R22, R155, RZ ;  /* 0x0000009b16a77224 */ /* 0x000fce00078e02ff */
.L_x_67:
[----:B------:R-:W-:Y:S05]  /*2b50*/  BSYNC B1 ;  /* 0x0000000000017941 */ /* 0x000fea0003800000 */
.L_x_66:
        /* <DEDUP_REMOVED lines=10> */
.L_x_69:
[----:B------:R-:W-:Y:S05]  /*2c00*/  BSYNC B1 ;  /* 0x0000000000017941 */ /* 0x000fea0003800000 */
.L_x_68:
[----:B------:R-:W-:Y:S01]  /*2c10*/  @!P2 IMAD R105, R105, R154, R167 ;  /* 0x0000009a6969a224 */ /* 0x000fe200078e02a7 */
[----:B------:R-:W-:Y:S04]  /*2c20*/  BSSY B1, `(.L_x_70) ;  /* 0x0000006000017945 */ /* 0x000fe80003800000 */
[----:B------:R0:W-:Y:S01]  /*2c30*/  @!P2 STG.E.U8 desc[UR36][R158.64+0x21], R105 ;  /* 0x000021699e00a986 */ /* 0x0001e2000c101124 */
[----:B------:R-:W-:Y:S05]  /*2c40*/  @P3 BRA `(.L_x_71) ;  /* 0x00000000000c3947 */ /* 0x000fea0003800000 */
[----:B------:R-:W5:Y:S02]  /*2c50*/  LDG.E.U8 R156, desc[UR36][R88.64+0x20] ;  /* 0x00002024589c7981 */ /* 0x000f64000c1e1100 */
[----:B-----5:R-:W-:-:S05]  /*2c60*/  PRMT R22, R156, 0x8880, RZ ;  /* 0x000088809c167816 */ /* 0x020fca00000000ff */
[----:B------:R-:W-:-:S07]  /*2c70*/  IMAD R167, R22, R155, RZ ;  /* 0x0000009b16a77224 */ /* 0x000fce00078e02ff */
.L_x_71:
[----:B------:R-:W-:Y:S05]  /*2c80*/  BSYNC B1 ;  /* 0x0000000000017941 */ /* 0x000fea0003800000 */
.L_x_70:
[----:B--2---:R-:W-:Y:S01]  /*2c90*/  @!P3 IMAD R91, R106, R154, R167 ;  /* 0x0000009a6a5bb224 */ /* 0x004fe200078e02a7 */
[----:B------:R-:W-:Y:S04]  /*2ca0*/  BSSY B1, `(.L_x_72) ;  /* 0x0000006000017945 */ /* 0x000fe80003800000 */
[----:B------:R2:W-:Y:S01]  /*2cb0*/  @!P3 STG.E.U8 desc[UR36][R12.64+0x20], R91 ;  /* 0x0000205b0c00b986 */ /* 0x0005e2000c101124 */
[----:B------:R-:W-:Y:S05]  /*2cc0*/  @P4 BRA `(.L_x_73) ;  /* 0x00000000000c4947 */ /* 0x000fea0003800000 */
[----:B------:R-:W5:Y:S02]  /*2cd0*/  LDG.E.U8 R156, desc[UR36][R88.64+0x21] ;  /* 0x00002124589c7981 */ /* 0x000f64000c1e1100 */
[----:B-----5:R-:W-:-:S05]  /*2ce0*/  PRMT R22, R156, 0x8880, RZ ;  /* 0x000088809c167816 */ /* 0x020fca00000000ff */
[----:B------:R-:W-:-:S07]  /*2cf0*/  IMAD R167, R22, R155, RZ ;  /* 0x0000009b16a77224 */ /* 0x000fce00078e02ff */
.L_x_73:
[----:B------:R-:W-:Y:S05]  /*2d00*/  BSYNC B1 ;  /* 0x0000000000017941 */ /* 0x000fea0003800000 */
.L_x_72:
        /* <DEDUP_REMOVED lines=10> */
.L_x_75:
[----:B------:R-:W-:Y:S05]  /*2db0*/  BSYNC B1 ;  /* 0x0000000000017941 */ /* 0x000fea0003800000 */
.L_x_74:
[----:B--2---:R-:W-:Y:S01]  /*2dc0*/  @!P2 IMAD R91, R108, R154, R167 ;  /* 0x0000009a6c5ba224 */ /* 0x004fe200078e02a7 */
[----:B------:R-:W-:Y:S04]  /*2dd0*/  BSSY B1, `(.L_x_76) ;  /* 0x0000006000017945 */ /* 0x000fe80003800000 */
[----:B------:R2:W-:Y:S01]  /*2de0*/  @!P2 STG.E.U8 desc[UR36][R158.64+0x28], R91 ;  /* 0x0000285b9e00a986 */ /* 0x0005e2000c101124 */
[----:B------:R-:W-:Y:S05]  /*2df0*/  @P3 BRA `(.L_x_77) ;  /* 0x00000000000c3947 */ /* 0x000fea0003800000 */
[----:B------:R-:W5:Y:S02]  /*2e00*/  LDG.E.U8 R156, desc[UR36][R162.64+0x29] ;  /* 0x00002924a29c7981 */ /* 0x000f64000c1e1100 */
[----:B-----5:R-:W-:-:S05]  /*2e10*/  PRMT R22, R156, 0x8880, RZ ;  /* 0x000088809c167816 */ /* 0x020fca00000000ff */
[----:B------:R-:W-:-:S07]  /*2e20*/  IMAD R167, R22, R155, RZ ;  /* 0x0000009b16a77224 */ /* 0x000fce00078e02ff */
.L_x_77:
[----:B------:R-:W-:Y:S05]  /*2e30*/  BSYNC B1 ;  /* 0x0000000000017941 */ /* 0x000fea0003800000 */
.L_x_76:
[----:B------:R-:W-:Y:S01]  /*2e40*/  @!P3 IMAD R109, R109, R154, R167 ;  /* 0x0000009a6d6db224 */ /* 0x000fe200078e02a7 */
[----:B------:R-:W-:Y:S04]  /*2e50*/  BSSY B1, `(.L_x_78) ;  /* 0x0000006000017945 */ /* 0x000fe80003800000 */
[----:B------:R0:W-:Y:S01]  /*2e60*/  @!P3 STG.E.U8 desc[UR36][R158.64+0x29], R109 ;  /* 0x0000296d9e00b986 */ /* 0x0001e2000c101124 */
[----:B------:R-:W-:Y:S05]  /*2e70*/  @P4 BRA `(.L_x_79) ;  /* 0x00000000000c4947 */ /* 0x000fea0003800000 */
[----:B------:R-:W5:Y:S02]  /*2e80*/  LDG.E.U8 R156, desc[UR36][R88.64+0x28] ;  /* 0x00002824589c7981 */ /* 0x000f64000c1e1100 */
[----:B-----5:R-:W-:-:S05]  /*2e90*/  PRMT R22, R156, 0x8880, RZ ;  /* 0x000088809c167816 */ /* 0x020fca00000000ff */
[----:B------:R-:W-:-:S07]  /*2ea0*/  IMAD R167, R22, R155, RZ ;  /* 0x0000009b16a77224 */ /* 0x000fce00078e02ff */
.L_x_79:
[----:B------:R-:W-:Y:S05]  /*2eb0*/  BSYNC B1 ;  /* 0x0000000000017941 */ /* 0x000fea0003800000 */
.L_x_78:
        /* <DEDUP_REMOVED lines=10> */
.L_x_81:
[----:B------:R-:W-:Y:S05]  /*2f60*/  BSYNC B1 ;  /* 0x0000000000017941 */ /* 0x000fea0003800000 */
.L_x_80:
[----:B------:R-:W-:Y:S01]  /*2f70*/  @!P2 IMAD R111, R111, R154, R167 ;  /* 0x0000009a6f6fa224 */ /* 0x000fe200078e02a7 */
[----:B------:R-:W-:Y:S04]  /*2f80*/  BSSY B1, `(.L_x_82) ;  /* 0x0000006000017945 */ /* 0x000fe80003800000 */
[----:B------:R0:W-:Y:S01]  /*2f90*/  @!P2 STG.E.U8 desc[UR36][R12.64+0x29], R111 ;  /* 0x0000296f0c00a986 */ /* 0x0001e2000c101124 */
[----:B------:R-:W-:Y:S05]  /*2fa0*/  @P3 BRA `(.L_x_83) ;  /* 0x00000000000c3947 */ /* 0x000fea0003800000 */
[----:B------:R-:W5:Y:S02]  /*2fb0*/  LDG.E.U8 R156, desc[UR36][R162.64+0x30] ;  /* 0x00003024a29c7981 */ /* 0x000f64000c1e1100 */
[----:B-----5:R-:W-:-:S05]  /*2fc0*/  PRMT R22, R156, 0x8880, RZ ;  /* 0x000088809c167816 */ /* 0x020fca00000000ff */
[----:B------:R-:W-:-:S07]  /*2fd0*/  IMAD R167, R22, R155, RZ ;  /* 0x0000009b16a77224 */ /* 0x000fce00078e02ff */
.L_x_83:
[----:B------:R-:W-:Y:S05]  /*2fe0*/  BSYNC B1 ;  /* 0x0000000000017941 */ /* 0x000fea0003800000 */
.L_x_82:
[----:B--2---:R-:W-:Y:S01]  /*2ff0*/  @!P3 IMAD R91, R112, R154, R167 ;  /* 0x0000009a705bb224 */ /* 0x004fe200078e02a7 */
[----:B------:R-:W-:Y:S04]  /*3000*/  BSSY B1, `(.L_x_84) ;  /* 0x0000006000017945 */ /* 0x000fe80003800000 */
[----:B------:R2:W-:Y:S01]  /*3010*/  @!P3 STG.E.U8 desc[UR36][R158.64+0x30], R91 ;  /* 0x0000305b9e00b986 */ /* 0x0005e2000c101124 */
[----:B------:R-:W-:Y:S05]  /*3020*/  @P4 BRA `(.L_x_85) ;  /* 0x00000000000c4947 */ /* 0x000fea0003800000 */
[----:B------:R-:W5:Y:S02]  /*3030*/  LDG.E.U8 R156, desc[UR36][R162.64+0x31] ;  /* 0x00003124a29c7981 */ /* 0x000f64000c1e1100 */
[----:B-----5:R-:W-:-:S05]  /*3040*/  PRMT R22, R156, 0x8880, RZ ;  /* 0x000088809c167816 */ /* 0x020fca00000000ff */
[----:B------:R-:W-:-:S07]  /*3050*/  IMAD R167, R22, R155, RZ ;  /* 0x0000009b16a77224 */ /* 0x000fce00078e02ff */
.L_x_85:
[----:B------:R-:W-:Y:S05]  /*3060*/  BSYNC B1 ;  /* 0x0000000000017941 */ /* 0x000fea0003800000 */
.L_x_84:
        /* <DEDUP_REMOVED lines=10> */
.L_x_87:
[----:B------:R-:W-:Y:S05]  /*3110*/  BSYNC B1 ;  /* 0x0000000000017941 */ /* 0x000fea0003800000 */
.L_x_86:
[----:B--2---:R-:W-:Y:S01]  /*3120*/  @!P2 IMAD R91, R114, R154, R167 ;  /* 0x0000009a725ba224 */ /* 0x004fe200078e02a7 */
[----:B------:R-:W-:Y:S04]  /*3130*/  BSSY B1, `(.L_x_88) ;  /* 0x0000006000017945 */ /* 0x000fe80003800000 */
[----:B------:R2:W-:Y:S01]  /*3140*/  @!P2 STG.E.U8 desc[UR36][R12.64+0x30], R91 ;  /* 0x0000305b0c00a986 */ /* 0x0005e2000c101124 */
[----:B------:R-:W-:Y:S05]  /*3150*/  @P3 BRA `(.L_x_89) ;  /* 0x00000000000c3947 */ /* 0x000fea0003800000 */
[----:B------:R-:W5:Y:S02]  /*3160*/  LDG.E.U8 R156, desc[UR36][R88.64+0x31] ;  /* 0x00003124589c7981 */ /* 0x000f64000c1e1100 */
[----:B-----5:R-:W-:-:S05]  /*3170*/  PRMT R22, R156, 0x8880, RZ ;  /* 0x000088809c167816 */ /* 0x020fca00000000ff */
[----:B------:R-:W-:-:S07]  /*3180*/  IMAD R167, R22, R155, RZ ;  /* 0x0000009b16a77224 */ /* 0x000fce00078e02ff */
.L_x_89:
[----:B------:R-:W-:Y:S05]  /*3190*/  BSYNC B1 ;  /* 0x0000000000017941 */ /* 0x000fea0003800000 */
.L_x_88:
[----:B------:R-:W-:Y:S01]  /*31a0*/  @!P3 IMAD R115, R115, R154, R167 ;  /* 0x0000009a7373b224 */ /* 0x000fe200078e02a7 */
[----:B------:R-:W-:Y:S04]  /*31b0*/  BSSY B1, `(.L_x_90) ;  /* 0x0000006000017945 */ /* 0x000fe80003800000 */
[----:B------:R0:W-:Y:S01]  /*31c0*/  @!P3 STG.E.U8 desc[UR36][R12.64+0x31], R115 ;  /* 0x000031730c00b986 */ /* 0x0001e2000c101124 */
[----:B------:R-:W-:Y:S05]  /*31d0*/  @P4 BRA `(.L_x_91) ;  /* 0x00000000000c4947 */ /* 0x000fea0003800000 */
[----:B------:R-:W5:Y:S02]  /*31e0*/  LDG.E.U8 R156, desc[UR36][R162.64+0x38] ;  /* 0x00003824a29c7981 */ /* 0x000f64000c1e1100 */
[----:B-----5:R-:W-:-:S05]  /*31f0*/  PRMT R22, R156, 0x8880, RZ ;  /* 0x000088809c167816 */ /* 0x020fca00000000ff */
[----:B------:R-:W-:-:S07]  /*3200*/  IMAD R167, R22, R155, RZ ;  /* 0x0000009b16a77224 */ /* 0x000fce00078e02ff */
.L_x_91:
[----:B------:R-:W-:Y:S05]  /*3210*/  BSYNC B1 ;  /* 0x0000000000017941 */ /* 0x000fea0003800000 */
.L_x_90:
        /* <DEDUP_REMOVED lines=10> */
.L_x_93:
[----:B------:R-:W-:Y:S05]  /*32c0*/  BSYNC B1 ;  /* 0x0000000000017941 */ /* 0x000fea0003800000 */
.L_x_92:
[----:B------:R-:W-:Y:S01]  /*32d0*/  @!P2 IMAD R117, R117, R154, R167 ;  /* 0x0000009a7575a224 */ /* 0x000fe200078e02a7 */
[----:B------:R-:W-:Y:S04]  /*32e0*/  BSSY B1, `(.L_x_94) ;  /* 0x0000006000017945 */ /* 0x000fe80003800000 */
[----:B------:R0:W-:Y:S01]  /*32f0*/  @!P2 STG.E.U8 desc[UR36][R158.64+0x39], R117 ;  /* 0x000039759e00a986 */ /* 0x0001e2000c101124 */
[----:B------:R-:W-:Y:S05]  /*3300*/  @P3 BRA `(.L_x_95) ;  /* 0x00000000000c3947 */ /* 0x000fea0003800000 */
[----:B------:R-:W5:Y:S02]  /*3310*/  LDG.E.U8 R156, desc[UR36][R88.64+0x38] ;  /* 0x00003824589c7981 */ /* 0x000f64000c1e1100 */
[----:B-----5:R-:W-:-:S05]  /*3320*/  PRMT R22, R156, 0x8880, RZ ;  /* 0x000088809c167816 */ /* 0x020fca00000000ff */
[----:B------:R-:W-:-:S07]  /*3330*/  IMAD R167, R22, R155, RZ ;  /* 0x0000009b16a77224 */ /* 0x000fce00078e02ff */
.L_x_95:
[----:B------:R-:W-:Y:S05]  /*3340*/  BSYNC B1 ;  /* 0x0000000000017941 */ /* 0x000fea0003800000 */
.L_x_94:
[----:B--2---:R-:W-:Y:S01]  /*3350*/  @!P3 IMAD R91, R118, R154, R167 ;  /* 0x0000009a765bb224 */ /* 0x004fe200078e02a7 */
[----:B------:R-:W-:Y:S04]  /*3360*/  BSSY B1, `(.L_x_96) ;  /* 0x0000006000017945 */ /* 0x000fe80003800000 */
[----:B------:R2:W-:Y:S01]  /*3370*/  @!P3 STG.E.U8 desc[UR36][R12.64+0x38], R91 ;  /* 0x0000385b0c00b986 */ /* 0x0005e2000c101124 */
[----:B------:R-:W-:Y:S05]  /*3380*/  @P4 BRA `(.L_x_97) ;  /* 0x00000000000c4947 */ /* 0x000fea0003800000 */
[----:B------:R-:W5:Y:S02]  /*3390*/  LDG.E.U8 R156, desc[UR36][R88.64+0x39] ;  /* 0x00003924589c7981 */ /* 0x000f64000c1e1100 */
[----:B-----5:R-:W-:-:S05]  /*33a0*/  PRMT R22, R156, 0x8880, RZ ;  /* 0x000088809c167816 */ /* 0x020fca00000000ff */
[----:B------:R-:W-:-:S07]  /*33b0*/  IMAD R167, R22, R155, RZ ;  /* 0x0000009b16a77224 */ /* 0x000fce00078e02ff */
.L_x_97:
[----:B------:R-:W-:Y:S05]  /*33c0*/  BSYNC B1 ;  /* 0x0000000000017941 */ /* 0x000fea0003800000 */
.L_x_96:
        /* <DEDUP_REMOVED lines=10> */
.L_x_99:
[----:B------:R-:W-:Y:S05]  /*3470*/  BSYNC B1 ;  /* 0x0000000000017941 */ /* 0x000fea0003800000 */
.L_x_98:
[----:B--2---:R-:W-:Y:S01]  /*3480*/  @!P2 IMAD R91, R120, R154, R167 ;  /* 0x0000009a785ba224 */ /* 0x004fe200078e02a7 */
[----:B------:R-:W-:Y:S04]  /*3490*/  BSSY B1, `(.L_x_100) ;  /* 0x0000006000017945 */ /* 0x000fe80003800000 */
[----:B------:R2:W-:Y:S01]  /*34a0*/  @!P2 STG.E.U8 desc[UR36][R158.64+0x40], R91 ;  /* 0x0000405b9e00a986 */ /* 0x0005e2000c101124 */
[----:B------:R-:W-:Y:S05]  /*34b0*/  @P3 BRA `(.L_x_101) ;  /* 0x00000000000c3947 */ /* 0x000fea0003800000 */
[----:B------:R-:W5:Y:S02]  /*34c0*/  LDG.E.U8 R156, desc[UR36][R162.64+0x41] ;  /* 0x00004124a29c7981 */ /* 0x000f64000c1e1100 */
[----:B-----5:R-:W-:-:S05]  /*34d0*/  PRMT R22, R156, 0x8880, RZ ;  /* 0x000088809c167816 */ /* 0x020fca00000000ff */
[----:B------:R-:W-:-:S07]  /*34e0*/  IMAD R167, R22, R155, RZ ;  /* 0x0000009b16a77224 */ /* 0x000fce00078e02ff */
.L_x_101:
[----:B------:R-:W-:Y:S05]  /*34f0*/  BSYNC B1 ;  /* 0x0000000000017941 */ /* 0x000fea0003800000 */
.L_x_100:
[----:B------:R-:W-:Y:S01]  /*3500*/  @!P3 IMAD R121, R121, R154, R167 ;  /* 0x0000009a7979b224 */ /* 0x000fe200078e02a7 */
[----:B------:R-:W-:Y:S04]  /*3510*/  BSSY B1, `(.L_x_102) ;  /* 0x0000006000017945 */ /* 0x000fe80003800000 */
[----:B------:R0:W-:Y:S01]  /*3520*/  @!P3 STG.E.U8 desc[UR36][R158.64+0x41], R121 ;  /* 0x000041799e00b986 */ /* 0x0001e2000c101124 */
[----:B------:R-:W-:Y:S05]  /*3530*/  @P4 BRA `(.L_x_103) ;  /* 0x00000000000c4947 */ /* 0x000fea0003800000 */
[----:B------:R-:W5:Y:S02]  /*3540*/  LDG.E.U8 R156, desc[UR36][R88.64+0x40] ;  /* 0x00004024589c7981 */ /* 0x000f64000c1e1100 */
[----:B-----5:R-:W-:-:S05]  /*3550*/  PRMT R22, R156, 0x8880, RZ ;  /* 0x000088809c167816 */ /* 0x020fca00000000ff */
[----:B------:R-:W-:-:S07]  /*3560*/  IMAD R167, R22, R155, RZ ;  /* 0x0000009b16a77224 */ /* 0x000fce00078e02ff */
.L_x_103:
[----:B------:R-:W-:Y:S05]  /*3570*/  BSYNC B1 ;  /* 0x0000000000017941 */ /* 0x000fea0003800000 */
.L_x_102:
        /* <DEDUP_REMOVED lines=10> */
.L_x_105:
[----:B------:R-:W-:Y:S05]  /*3620*/  BSYNC B1 ;  /* 0x0000000000017941 */ /* 0x000fea0003800000 */
.L_x_104:
[----:B------:R-:W-:Y:S01]  /*3630*/  @!P2 IMAD R123, R123, R154, R167 ;  /* 0x0000009a7b7ba224 */ /* 0x000fe200078e02a7 */
[----:B------:R-:W-:Y:S04]  /*3640*/  BSSY B1, `(.L_x_106) ;  /* 0x0000006000017945 */ /* 0x000fe80003800000 */
[----:B------:R0:W-:Y:S01]  /*3650*/  @!P2 STG.E.U8 desc[UR36][R12.64+0x41], R123 ;  /* 0x0000417b0c00a986 */ /* 0x0001e2000c101124 */
[----:B------:R-:W-:Y:S05]  /*3660*/  @P3 BRA `(.L_x_107) ;  /* 0x00000000000c3947 */ /* 0x000fea0003800000 */
[----:B------:R-:W5:Y:S02]  /*3670*/  LDG.E.U8 R156, desc[UR36][R162.64+0x48] ;  /* 0x00004824a29c7981 */ /* 0x000f64000c1e1100 */
[----:B-----5:R-:W-:-:S05]  /*3680*/  PRMT R22, R156, 0x8880, RZ ;  /* 0x000088809c167816 */ /* 0x020fca00000000ff */
[----:B------:R-:W-:-:S07]  /*3690*/  IMAD R167, R22, R155, RZ ;  /* 0x0000009b16a77224 */ /* 0x000fce00078e02ff */
.L_x_107:
[----:B------:R-:W-:Y:S05]  /*36a0*/  BSYNC B1 ;  /* 0x0000000000017941 */ /* 0x000fea0003800000 */
.L_x_106:
[----:B--2---:R-:W-:Y:S01]  /*36b0*/  @!P3 IMAD R91, R124, R154, R167 ;  /* 0x0000009a7c5bb224 */ /* 0x004fe200078e02a7 */
[----:B------:R-:W-:Y:S04]  /*36c0*/  BSSY B1, `(.L_x_108) ;  /* 0x0000006000017945 */ /* 0x000fe80003800000 */
[----:B------:R2:W-:Y:S01]  /*36d0*/  @!P3 STG.E.U8 desc[UR36][R158.64+0x48], R91 ;  /* 0x0000485b9e00b986 */ /* 0x0005e2000c101124 */
[----:B------:R-:W-:Y:S05]  /*36e0*/  @P4 BRA `(.L_x_109) ;  /* 0x00000000000c4947 */ /* 0x000fea0003800000 */
[----:B------:R-:W5:Y:S02]  /*36f0*/  LDG.E.U8 R156, desc[UR36][R162.64+0x49] ;  /* 0x00004924a29c7981 */ /* 0x000f64000c1e1100 */
[----:B-----5:R-:W-:-:S05]  /*3700*/  PRMT R22, R156, 0x8880, RZ ;  /* 0x000088809c167816 */ /* 0x020fca00000000ff */
[----:B------:R-:W-:-:S07]  /*3710*/  IMAD R167, R22, R155, RZ ;  /* 0x0000009b16a77224 */ /* 0x000fce00078e02ff */
.L_x_109:
[----:B------:R-:W-:Y:S05]  /*3720*/  BSYNC B1 ;  /* 0x0000000000017941 */ /* 0x000fea0003800000 */
.L_x_108:
        /* <DEDUP_REMOVED lines=10> */
.L_x_111:
[----:B------:R-:W-:Y:S05]  /*37d0*/  BSYNC B1 ;  /* 0x0000000000017941 */ /* 0x000fea0003800000 */
.L_x_110:
[----:B--2---:R-:W-:Y:S01]  /*37e0*/  @!P2 IMAD R91, R126, R154, R167 ;  /* 0x0000009a7e5ba224 */ /* 0x004fe200078e02a7 */
[----:B------:R-:W-:Y:S04]  /*37f0*/  BSSY B1, `(.L_x_112) ;  /* 0x0000006000017945 */ /* 0x000fe80003800000 */
[----:B------:R2:W-:Y:S01]  /*3800*/  @!P2 STG.E.U8 desc[UR36][R12.64+0x48], R91 ;  /* 0x0000485b0c00a986 */ /* 0x0005e2000c101124 */
[----:B------:R-:W-:Y:S05]  /*3810*/  @P3 BRA `(.L_x_113) ;  /* 0x00000000000c3947 */ /* 0x000fea0003800000 */
[----:B------:R-:W5:Y:S02]  /*3820*/  LDG.E.U8 R156, desc[UR36][R88.64+0x49] ;  /* 0x00004924589c7981 */ /* 0x000f64000c1e1100 */
[----:B-----5:R-:W-:-:S05]  /*3830*/  PRMT R22, R156, 0x8880, RZ ;  /* 0x000088809c167816 */ /* 0x020fca00000000ff */
[----:B------:R-:W-:-:S07]  /*3840*/  IMAD R167, R22, R155, RZ ;  /* 0x0000009b16a77224 */ /* 0x000fce00078e02ff */
.L_x_113:
[----:B------:R-:W-:Y:S05]  /*3850*/  BSYNC B1 ;  /* 0x0000000000017941 */ /* 0x000fea0003800000 */
.L_x_112:
[----:B------:R-:W-:Y:S01]  /*3860*/  @!P3 IMAD R127, R127, R154, R167 ;  /* 0x0000009a7f7fb224 */ /* 0x000fe200078e02a7 */
[----:B------:R-:W-:Y:S04]  /*3870*/  BSSY B1, `(.L_x_114) ;  /* 0x0000006000017945 */ /* 0x000fe80003800000 */
[----:B------:R0:W-:Y:S01]  /*3880*/  @!P3 STG.E.U8 desc[UR36][R12.64+0x49], R127 ;  /* 0x0000497f0c00b986 */ /* 0x0001e2000c101124 */
[----:B------:R-:W-:Y:S05]  /*3890*/  @P4 BRA `(.L_x_115) ;  /* 0x00000000000c4947 */ /* 0x000fea0003800000 */
[----:B------:R-:W5:Y:S02]  /*38a0*/  LDG.E.U8 R156, desc[UR36][R162.64+0x50] ;  /* 0x00005024a29c7981 */ /* 0x000f64000c1e1100 */
[----:B-----5:R-:W-:-:S05]  /*38b0*/  PRMT R22, R156, 0x8880, RZ ;  /* 0x000088809c167816 */ /* 0x020fca00000000ff */
[----:B------:R-:W-:-:S07]  /*38c0*/  IMAD R167, R22, R155, RZ ;  /* 0x0000009b16a77224 */ /* 0x000fce00078e02ff */
.L_x_115:
[----:B------:R-:W-:Y:S05]  /*38d0*/  BSYNC B1 ;  /* 0x0000000000017941 */ /* 0x000fea0003800000 */
.L_x_114:
        /* <DEDUP_REMOVED lines=10> */
.L_x_117:
[----:B------:R-:W-:Y:S05]  /*3980*/  BSYNC B1 ;  /* 0x0000000000017941 */ /* 0x000fea0003800000 */
.L_x_116:
[----:B------:R-:W-:Y:S01]  /*3990*/  @!P2 IMAD R129, R129, R154, R167 ;  /* 0x0000009a8181a224 */ /* 0x000fe200078e02a7 */
[----:B------:R-:W-:Y:S04]  /*39a0*/  BSSY B1, `(.L_x_118) ;  /* 0x0000006000017945 */ /* 0x000fe80003800000 */
[----:B------:R0:W-:Y:S01]  /*39b0*/  @!P2 STG.E.U8 desc[UR36][R158.64+0x51], R129 ;  /* 0x000051819e00a986 */ /* 0x0001e2000c101124 */
[----:B------:R-:W-:Y:S05]  /*39c0*/  @P3 BRA `(.L_x_119) ;  /* 0x00000000000c3947 */ /* 0x000fea0003800000 */
[----:B------:R-:W5:Y:S02]  /*39d0*/  LDG.E.U8 R156, desc[UR36][R88.64+0x50] ;  /* 0x00005024589c7981 */ /* 0x000f64000c1e1100 */
[----:B-----5:R-:W-:-:S05]  /*39e0*/  PRMT R22, R156, 0x8880, RZ ;  /* 0x000088809c167816 */ /* 0x020fca00000000ff */
[----:B------:R-:W-:-:S07]  /*39f0*/  IMAD R167, R22, R155, RZ ;  /* 0x0000009b16a77224 */ /* 0x000fce00078e02ff */
.L_x_119:
[----:B------:R-:W-:Y:S05]  /*3a00*/  BSYNC B1 ;  /* 0x0000000000017941 */ /* 0x000fea0003800000 */
.L_x_118:
[----:B--2---:R-:W-:Y:S01]  /*3a10*/  @!P3 IMAD R91, R130, R154, R167 ;  /* 0x0000009a825bb224 */ /* 0x004fe200078e02a7 */
[----:B------:R-:W-:Y:S04]  /*3a20*/  BSSY B1, `(.L_x_120) ;  /* 0x0000006000017945 */ /* 0x000fe80003800000 */
[----:B------:R2:W-:Y:S01]  /*3a30*/  @!P3 STG.E.U8 desc[UR36][R12.64+0x50], R91 ;  /* 0x0000505b0c00b986 */ /* 0x0005e2000c101124 */
[----:B------:R-:W-:Y:S05]  /*3a40*/  @P4 BRA `(.L_x_121) ;  /* 0x00000000000c4947 */ /* 0x000fea0003800000 */
[----:B------:R-:W5:Y:S02]  /*3a50*/  LDG.E.U8 R156, desc[UR36][R88.64+0x51] ;  /* 0x00005124589c7981 */ /* 0x000f64000c1e1100 */
[----:B-----5:R-:W-:-:S05]  /*3a60*/  PRMT R22, R156, 0x8880, RZ ;  /* 0x000088809c167816 */ /* 0x020fca00000000ff */
[----:B------:R-:W-:-:S07]  /*3a70*/  IMAD R167, R22, R155, RZ ;  /* 0x0000009b16a77224 */ /* 0x000fce00078e02ff */
.L_x_121:
[----:B------:R-:W-:Y:S05]  /*3a80*/  BSYNC B1 ;  /* 0x0000000000017941 */ /* 0x000fea0003800000 */
.L_x_120:
        /* <DEDUP_REMOVED lines=10> */
.L_x_123:
[----:B------:R-:W-:Y:S05]  /*3b30*/  BSYNC B1 ;  /* 0x0000000000017941 */ /* 0x000fea0003800000 */
.L_x_122:
[----:B--2---:R-:W-:Y:S01]  /*3b40*/  @!P2 IMAD R91, R132, R154, R167 ;  /* 0x0000009a845ba224 */ /* 0x004fe200078e02a7 */
[----:B------:R-:W-:Y:S04]  /*3b50*/  BSSY B1, `(.L_x_124) ;  /* 0x0000006000017945 */ /* 0x000fe80003800000 */
[----:B------:R2:W-:Y:S01]  /*3b60*/  @!P2 STG.E.U8 desc[UR36][R158.64+0x58], R91 ;  /* 0x0000585b9e00a986 */ /* 0x0005e2000c101124 */
[----:B------:R-:W-:Y:S05]  /*3b70*/  @P3 BRA `(.L_x_125) ;  /* 0x00000000000c3947 */ /* 0x000fea0003800000 */
[----:B------:R-:W5:Y:S02]  /*3b80*/  LDG.E.U8 R156, desc[UR36][R162.64+0x59] ;  /* 0x00005924a29c7981 */ /* 0x000f64000c1e1100 */
[----:B-----5:R-:W-:-:S05]  /*3b90*/  PRMT R22, R156, 0x8880, RZ ;  /* 0x000088809c167816 */ /* 0x020fca00000000ff */
[----:B------:R-:W-:-:S07]  /*3ba0*/  IMAD R167, R22, R155, RZ ;  /* 0x0000009b16a77224 */ /* 0x000fce00078e02ff */
.L_x_125:
[----:B------:R-:W-:Y:S05]  /*3bb0*/  BSYNC B1 ;  /* 0x0000000000017941 */ /* 0x000fea0003800000 */
.L_x_124:
[----:B------:R-:W-:Y:S01]  /*3bc0*/  @!P3 IMAD R133, R133, R154, R167 ;  /* 0x0000009a8585b224 */ /* 0x000fe200078e02a7 */
[----:B------:R-:W-:Y:S04]  /*3bd0*/  BSSY B1, `(.L_x_126) ;  /* 0x0000006000017945 */ /* 0x000fe80003800000 */
[----:B------:R0:W-:Y:S01]  /*3be0*/  @!P3 STG.E.U8 desc[UR36][R158.64+0x59], R133 ;  /* 0x000059859e00b986 */ /* 0x0001e2000c101124 */
[----:B------:R-:W-:Y:S05]  /*3bf0*/  @P4 BRA `(.L_x_127) ;  /* 0x00000000000c4947 */ /* 0x000fea0003800000 */
[----:B------:R-:W5:Y:S02]  /*3c00*/  LDG.E.U8 R156, desc[UR36][R88.64+0x58] ;  /* 0x00005824589c7981 */ /* 0x000f64000c1e1100 */
[----:B-----5:R-:W-:-:S05]  /*3c10*/  PRMT R22, R156, 0x8880, RZ ;  /* 0x000088809c167816 */ /* 0x020fca00000000ff */
[----:B------:R-:W-:-:S07]  /*3c20*/  IMAD R167, R22, R155, RZ ;  /* 0x0000009b16a77224 */ /* 0x000fce00078e02ff */
.L_x_127:
[----:B------:R-:W-:Y:S05]  /*3c30*/  BSYNC B1 ;  /* 0x0000000000017941 */ /* 0x000fea0003800000 */
.L_x_126:
        /* <DEDUP_REMOVED lines=10> */
.L_x_129:
[----:B------:R-:W-:Y:S05]  /*3ce0*/  BSYNC B1 ;  /* 0x0000000000017941 */ /* 0x000fea0003800000 */
.L_x_128:
[----:B------:R-:W-:Y:S01]  /*3cf0*/  @!P2 IMAD R135, R135, R154, R167 ;  /* 0x0000009a8787a224 */ /* 0x000fe200078e02a7 */
[----:B------:R-:W-:Y:S04]  /*3d00*/  BSSY B1, `(.L_x_130) ;  /* 0x0000006000017945 */ /* 0x000fe80003800000 */
[----:B------:R0:W-:Y:S01]  /*3d10*/  @!P2 STG.E.U8 desc[UR36][R12.64+0x59], R135 ;  /* 0x000059870c00a986 */ /* 0x0001e2000c101124 */
[----:B------:R-:W-:Y:S05]  /*3d20*/  @P3 BRA `(.L_x_131) ;  /* 0x00000000000c3947 */ /* 0x000fea0003800000 */
[----:B------:R-:W5:Y:S02]  /*3d30*/  LDG.E.U8 R156, desc[UR36][R162.64+0x60] ;  /* 0x00006024a29c7981 */ /* 0x000f64000c1e1100 */
[----:B-----5:R-:W-:-:S05]  /*3d40*/  PRMT R22, R156, 0x8880, RZ ;  /* 0x000088809c167816 */ /* 0x020fca00000000ff */
[----:B------:R-:W-:-:S07]  /*3d50*/  IMAD R167, R22, R155, RZ ;  /* 0x0000009b16a77224 */ /* 0x000fce00078e02ff */
.L_x_131:
[----:B------:R-:W-:Y:S05]  /*3d60*/  BSYNC B1 ;  /* 0x0000000000017941 */ /* 0x000fea0003800000 */
.L_x_130:
[----:B--2---:R-:W-:Y:S01]  /*3d70*/  @!P3 IMAD R91, R136, R154, R167 ;  /* 0x0000009a885bb224 */ /* 0x004fe200078e02a7 */
[----:B------:R-:W-:Y:S04]  /*3d80*/  BSSY B1, `(.L_x_132) ;  /* 0x0000006000017945 */ /* 0x000fe80003800000 */
[----:B------:R2:W-:Y:S01]  /*3d90*/  @!P3 STG.E.U8 desc[UR36][R158.64+0x60], R91 ;  /* 0x0000605b9e00b986 */ /* 0x0005e2000c101124 */
[----:B------:R-:W-:Y:S05]  /*3da0*/  @P4 BRA `(.L_x_133) ;  /* 0x00000000000c4947 */ /* 0x000fea0003800000 */
[----:B------:R-:W5:Y:S02]  /*3db0*/  LDG.E.U8 R156, desc[UR36][R162.64+0x61] ;  /* 0x00006124a29c7981 */ /* 0x000f64000c1e1100 */
[----:B-----5:R-:W-:-:S05]  /*3dc0*/  PRMT R22, R156, 0x8880, RZ ;  /* 0x000088809c167816 */ /* 0x020fca00000000ff */
[----:B------:R-:W-:-:S07]  /*3dd0*/  IMAD R167, R22, R155, RZ ;  /* 0x0000009b16a77224 */ /* 0x000fce00078e02ff */
.L_x_133:
[----:B------:R-:W-:Y:S05]  /*3de0*/  BSYNC B1 ;  /* 0x0000000000017941 */ /* 0x000fea0003800000 */
.L_x_132:
        /* <DEDUP_REMOVED lines=10> */
.L_x_135:
[----:B------:R-:W-:Y:S05]  /*3e90*/  BSYNC B1 ;  /* 0x0000000000017941 */ /* 0x000fea0003800000 */
.L_x_134:
[----:B--2---:R-:W-:Y:S01]  /*3ea0*/  @!P2 IMAD R91, R138, R154, R167 ;  /* 0x0000009a8a5ba224 */ /* 0x004fe200078e02a7 */
[----:B------:R-:W-:Y:S04]  /*3eb0*/  BSSY B1, `(.L_x_136) ;  /* 0x0000006000017945 */ /* 0x000fe80003800000 */
[----:B------:R2:W-:Y:S01]  /*3ec0*/  @!P2 STG.E.U8 desc[UR36][R12.64+0x60], R91 ;  /* 0x0000605b0c00a986 */ /* 0x0005e2000c101124 */
[----:B------:R-:W-:Y:S05]  /*3ed0*/  @P3 BRA `(.L_x_137) ;  /* 0x00000000000c3947 */ /* 0x000fea0003800000 */
[----:B------:R-:W5:Y:S02]  /*3ee0*/  LDG.E.U8 R156, desc[UR36][R88.64+0x61] ;  /* 0x00006124589c7981 */ /* 0x000f64000c1e1100 */
[----:B-----5:R-:W-:-:S05]  /*3ef0*/  PRMT R22, R156, 0x8880, RZ ;  /* 0x000088809c167816 */ /* 0x020fca00000000ff */
[----:B------:R-:W-:-:S07]  /*3f00*/  IMAD R167, R22, R155, RZ ;  /* 0x0000009b16a77224 */ /* 0x000fce00078e02ff */
.L_x_137:
[----:B------:R-:W-:Y:S05]  /*3f10*/  BSYNC B1 ;  /* 0x0000000000017941 */ /* 0x000fea0003800000 */
.L_x_136:
[----:B------:R-:W-:Y:S01]  /*3f20*/  @!P3 IMAD R139, R139, R154, R167 ;  /* 0x0000009a8b8bb224 */ /* 0x000fe200078e02a7 */
[----:B------:R-:W-:Y:S04]  /*3f30*/  BSSY B1, `(.L_x_138) ;  /* 0x0000006000017945 */ /* 0x000fe80003800000 */
[----:B------:R0:W-:Y:S01]  /*3f40*/  @!P3 STG.E.U8 desc[UR36][R12.64+0x61], R139 ;  /* 0x0000618b0c00b986 */ /* 0x0001e2000c101124 */
[----:B------:R-:W-:Y:S05]  /*3f50*/  @P4 BRA `(.L_x_139) ;  /* 0x00000000000c4947 */ /* 0x000fea0003800000 */
[----:B------:R-:W5:Y:S02]  /*3f60*/  LDG.E.U8 R156, desc[UR36][R162.64+0x68] ;  /* 0x00006824a29c7981 */ /* 0x000f64000c1e1100 */
[----:B-----5:R-:W-:-:S05]  /*3f70*/  PRMT R22, R156, 0x8880, RZ ;  /* 0x000088809c167816 */ /* 0x020fca00000000ff */
[----:B------:R-:W-:-:S07]  /*3f80*/  IMAD R167, R22, R155, RZ ;  /* 0x0000009b16a77224 */ /* 0x000fce00078e02ff */
.L_x_139:
[----:B------:R-:W-:Y:S05]  /*3f90*/  BSYNC B1 ;  /* 0x0000000000017941 */ /* 0x000fea0003800000 */
.L_x_138:
        /* <DEDUP_REMOVED lines=10> */
.L_x_141:
[----:B------:R-:W-:Y:S05]  /*4040*/  BSYNC B1 ;  /* 0x0000000000017941 */ /* 0x000fea0003800000 */
.L_x_140:
[----:B------:R-:W-:Y:S01]  /*4050*/  @!P2 IMAD R141, R141, R154, R167 ;  /* 0x0000009a8d8da224 */ /* 0x000fe200078e02a7 */
[----:B------:R-:W-:Y:S04]  /*4060*/  BSSY B1, `(.L_x_142) ;  /* 0x0000006000017945 */ /* 0x000fe80003800000 */
[----:B------:R0:W-:Y:S01]  /*4070*/  @!P2 STG.E.U8 desc[UR36][R158.64+0x69], R141 ;  /* 0x0000698d9e00a986 */ /* 0x0001e2000c101124 */
[----:B------:R-:W-:Y:S05]  /*4080*/  @P3 BRA `(.L_x_143) ;  /* 0x00000000000c3947 */ /* 0x000fea0003800000 */
[----:B------:R-:W5:Y:S02]  /*4090*/  LDG.E.U8 R156, desc[UR36][R88.64+0x68] ;  /* 0x00006824589c7981 */ /* 0x000f64000c1e1100 */
[----:B-----5:R-:W-:-:S05]  /*40a0*/  PRMT R22, R156, 0x8880, RZ ;  /* 0x000088809c167816 */ /* 0x020fca00000000ff */
[----:B------:R-:W-:-:S07]  /*40b0*/  IMAD R167, R22, R155, RZ ;  /* 0x0000009b16a77224 */ /* 0x000fce00078e02ff */
.L_x_143:
[----:B------:R-:W-:Y:S05]  /*40c0*/  BSYNC B1 ;  /* 0x0000000000017941 */ /* 0x000fea0003800000 */
.L_x_142:
[----:B--2---:R-:W-:Y:S01]  /*40d0*/  @!P3 IMAD R91, R142, R154, R167 ;  /* 0x0000009a8e5bb224 */ /* 0x004fe200078e02a7 */
[----:B------:R-:W-:Y:S04]  /*40e0*/  BSSY B1, `(.L_x_144) ;  /* 0x0000006000017945 */ /* 0x000fe80003800000 */
[----:B------:R2:W-:Y:S01]  /*40f0*/  @!P3 STG.E.U8 desc[UR36][R12.64+0x68], R91 ;  /* 0x0000685b0c00b986 */ /* 0x0005e2000c101124 */
[----:B------:R-:W-:Y:S05]  /*4100*/  @P4 BRA `(.L_x_145) ;  /* 0x00000000000c4947 */ /* 0x000fea0003800000 */
[----:B------:R-:W5:Y:S02]  /*4110*/  LDG.E.U8 R156, desc[UR36][R88.64+0x69] ;  /* 0x00006924589c7981 */ /* 0x000f64000c1e1100 */
[----:B-----5:R-:W-:-:S05]  /*4120*/  PRMT R22, R156, 0x8880, RZ ;  /* 0x000088809c167816 */ /* 0x020fca00000000ff */
[----:B------:R-:W-:-:S07]  /*4130*/  IMAD R167, R22, R155, RZ ;  /* 0x0000009b16a77224 */ /* 0x000fce00078e02ff */
.L_x_145:
[----:B------:R-:W-:Y:S05]  /*4140*/  BSYNC B1 ;  /* 0x0000000000017941 */ /* 0x000fea0003800000 */
.L_x_144:
        /* <DEDUP_REMOVED lines=10> */
.L_x_147:
[----:B------:R-:W-:Y:S05]  /*41f0*/  BSYNC B1 ;  /* 0x0000000000017941 */ /* 0x000fea0003800000 */
.L_x_146:
[----:B--2---:R-:W-:Y:S01]  /*4200*/  @!P2 IMAD R91, R144, R154, R167 ;  /* 0x0000009a905ba224 */ /* 0x004fe200078e02a7 */
[----:B------:R-:W-:Y:S04]  /*4210*/  BSSY B1, `(.L_x_148) ;  /* 0x0000006000017945 */ /* 0x000fe80003800000 */
[----:B------:R2:W-:Y:S01]  /*4220*/  @!P2 STG.E.U8 desc[UR36][R158.64+0x70], R91 ;  /* 0x0000705b9e00a986 */ /* 0x0005e2000c101124 */
[----:B------:R-:W-:Y:S05]  /*4230*/  @P3 BRA `(.L_x_149) ;  /* 0x00000000000c3947 */ /* 0x000fea0003800000 */
[----:B------:R-:W5:Y:S02]  /*4240*/  LDG.E.U8 R156, desc[UR36][R162.64+0x71] ;  /* 0x00007124a29c7981 */ /* 0x000f64000c1e1100 */
[----:B-----5:R-:W-:-:S05]  /*4250*/  PRMT R22, R156, 0x8880, RZ ;  /* 0x000088809c167816 */ /* 0x020fca00000000ff */
[----:B------:R-:W-:-:S07]  /*4260*/  IMAD R167, R22, R155, RZ ;  /* 0x0000009b16a77224 */ /* 0x000fce00078e02ff */
.L_x_149:
[----:B------:R-:W-:Y:S05]  /*4270*/  BSYNC B1 ;  /* 0x0000000000017941 */ /* 0x000fea0003800000 */
.L_x_148:
[----:B------:R-:W-:Y:S01]  /*4280*/  @!P3 IMAD R145, R145, R154, R167 ;  /* 0x0000009a9191b224 */ /* 0x000fe200078e02a7 */
[----:B------:R-:W-:Y:S04]  /*4290*/  BSSY B1, `(.L_x_150) ;  /* 0x0000006000017945 */ /* 0x000fe80003800000 */
[----:B------:R0:W-:Y:S01]  /*42a0*/  @!P3 STG.E.U8 desc[UR36][R158.64+0x71], R145 ;  /* 0x000071919e00b986 */ /* 0x0001e2000c101124 */
[----:B------:R-:W-:Y:S05]  /*42b0*/  @P4 BRA `(.L_x_151) ;  /* 0x00000000000c4947 */ /* 0x000fea0003800000 */
[----:B------:R-:W5:Y:S02]  /*42c0*/  LDG.E.U8 R156, desc[UR36][R88.64+0x70] ;  /* 0x00007024589c7981 */ /* 0x000f64000c1e1100 */
[----:B-----5:R-:W-:-:S05]  /*42d0*/  PRMT R22, R156, 0x8880, RZ ;  /* 0x000088809c167816 */ /* 0x020fca00000000ff */
[----:B------:R-:W-:-:S07]  /*42e0*/  IMAD R167, R22, R155, RZ ;  /* 0x0000009b16a77224 */ /* 0x000fce00078e02ff */
.L_x_151:
[----:B------:R-:W-:Y:S05]  /*42f0*/  BSYNC B1 ;  /* 0x0000000000017941 */ /* 0x000fea0003800000 */
.L_x_150:
[----:B------:R-:W-:Y:S01]  /*4300*/  ISETP.LT.OR P2, PT, R164, 0x72, !P0 ;  /* 0x00000072a400780c */ /* 0x000fe20004741670 */
[----:B--2---:R-:W-:Y:S01]  /*4310*/  @!P4 IMAD R91, R146, R154, R167 ;  /* 0x0000009a925bc224 */ /* 0x004fe200078e02a7 */
[----:B------:R-:W-:Y:S01]  /*4320*/  BSSY B1, `(.L_x_152) ;  /* 0x0000009000017945 */ /* 0x000fe20003800000 */
[----:B------:R-:W-:-:S03]  /*4330*/  IADD3 R165, P3, R165, 0x80, RZ ;  /* 0x00000080a5a57810 */ /* 0x000fc60007f7e0ff */
[----:B------:R2:W-:Y:S01]  /*4340*/  @!P4 STG.E.U8 desc[UR36][R12.64+0x70], R91 ;  /* 0x0000705b0c00c986 */ /* 0x0005e2000c101124 */
[C---:B------:R-:W-:Y:S02]  /*4350*/  ISETP.LT.OR P4, PT, R164.reuse, 0x79, !P1 ;  /* 0x00000079a400780c */ /* 0x040fe40004f81670 */
[----:B------:R-:W-:-:S04]  /*4360*/  ISETP.LT.OR P1, PT, R164, 0x7a, !P1 ;  /* 0x0000007aa400780c */ /* 0x000fc80004f21670 */
[----:B------:R-:W-:Y:S09]  /*4370*/  @P2 BRA `(.L_x_153) ;  /* 0x00000000000c2947 */ /* 0x000ff20003800000 */
[----:B------:R-:W5:Y:S02]  /*4380*/  LDG.E.U8 R156, desc[UR36][R88.64+0x71] ;  /* 0x00007124589c7981 */ /* 0x000f64000c1e1100 */
[----:B-----5:R-:W-:-:S05]  /*4390*/  PRMT R22, R156, 0x8880, RZ ;  /* 0x000088809c167816 */ /* 0x020fca00000000ff */
[----:B------:R-:W-:-:S07]  /*43a0*/  IMAD R167, R22, R155, RZ ;  /* 0x0000009b16a77224 */ /* 0x000fce00078e02ff */
.L_x_153:
[----:B------:R-:W-:Y:S05]  /*43b0*/  BSYNC B1 ;  /* 0x0000000000017941 */ /* 0x000fea0003800000 */
.L_x_152:
[----:B------:R-:W-:Y:S01]  /*43c0*/  @!P2 IMAD R147, R147, R154, R167 ;  /* 0x0000009a9393a224 */ /* 0x000fe200078e02a7 */
[----:B------:R-:W-:Y:S04]  /*43d0*/  BSSY B1, `(.L_x_154) ;  /* 0x0000006000017945 */ /* 0x000fe80003800000 */
[----:B------:R0:W-:Y:S01]  /*43e0*/  @!P2 STG.E.U8 desc[UR36][R12.64+0x71], R147 ;  /* 0x000071930c00a986 */ /* 0x0001e2000c101124 */
[----:B------:R-:W-:Y:S05]  /*43f0*/  @P4 BRA `(.L_x_155) ;  /* 0x00000000000c4947 */ /* 0x000fea0003800000 */
[----:B------:R-:W5:Y:S02]  /*4400*/  LDG.E.U8 R156, desc[UR36][R162.64+0x78] ;  /* 0x00007824a29c7981 */ /* 0x000f64000c1e1100 */
[----:B-----5:R-:W-:-:S05]  /*4410*/  PRMT R22, R156, 0x8880, RZ ;  /* 0x000088809c167816 */ /* 0x020fca00000000ff */
[----:B------:R-:W-:-:S07]  /*4420*/  IMAD R167, R22, R155, RZ ;  /* 0x0000009b16a77224 */ /* 0x000fce00078e02ff */
.L_x_155:
[----:B------:R-:W-:Y:S05]  /*4430*/  BSYNC B1 ;  /* 0x0000000000017941 */ /* 0x000fea0003800000 */
.L_x_154:
[----:B--2---:R-:W-:Y:S01]  /*4440*/  @!P4 IMAD R91, R148, R154, R167 ;  /* 0x0000009a945bc224 */ /* 0x004fe200078e02a7 */
[----:B------:R-:W-:Y:S04]  /*4450*/  BSSY B1, `(.L_x_156) ;  /* 0x0000006000017945 */ /* 0x000fe80003800000 */
[----:B------:R2:W-:Y:S01]  /*4460*/  @!P4 STG.E.U8 desc[UR36][R158.64+0x78], R91 ;  /* 0x0000785b9e00c986 */ /* 0x0005e2000c101124 */
[----:B------:R-:W-:Y:S05]  /*4470*/  @P1 BRA `(.L_x_157) ;  /* 0x00000000000c1947 */ /* 0x000fea0003800000 */
[----:B------:R-:W5:Y:S02]  /*4480*/  LDG.E.U8 R156, desc[UR36][R162.64+0x79] ;  /* 0x00007924a29c7981 */ /* 0x000f64000c1e1100 */
[----:B-----5:R-:W-:-:S05]  /*4490*/  PRMT R22, R156, 0x8880, RZ ;  /* 0x000088809c167816 */ /* 0x020fca00000000ff */
[----:B------:R-:W-:-:S07]  /*44a0*/  IMAD R167, R22, R155, RZ ;  /* 0x0000009b16a77224 */ /* 0x000fce00078e02ff */
.L_x_157:
[----:B------:R-:W-:Y:S05]  /*44b0*/  BSYNC B1 ;  /* 0x0000000000017941 */ /* 0x000fea0003800000 */
.L_x_156:
[----:B------:R-:W-:Y:S01]  /*44c0*/  IMAD.X R5, RZ, RZ, R5, P3 ;  /* 0x000000ffff057224 */ /* 0x000fe200018e0605 */
[C---:B------:R-:W-:Y:S01]  /*44d0*/  ISETP.LT.OR P3, PT, R164.reuse, 0x79, !P0 ;  /* 0x00000079a400780c */ /* 0x040fe20004761670 */
[----:B------:R-:W-:Y:S01]  /*44e0*/  @!P1 IMAD R149, R149, R154, R167 ;  /* 0x0000009a95959224 */ /* 0x000fe200078e02a7 */
[----:B------:R-:W-:Y:S01]  /*44f0*/  ISETP.GE.AND P2, PT, R3, 0x81, PT ;  /* 0x000000810300780c */ /* 0x000fe20003f46270 */
[-C--:B--2---:R-:W-:Y:S01]  /*4500*/  IMAD.WIDE.U32 R90, R165, R14.reuse, R152 ;  /* 0x0000000ea55a7225 */ /* 0x084fe200078e0098 */
[----:B------:R-:W-:Y:S01]  /*4510*/  BSSY B1, `(.L_x_158) ;  /* 0x000000b000017945 */ /* 0x000fe20003800000 */
[C---:B------:R-:W-:Y:S01]  /*4520*/  ISETP.LT.OR P0, PT, R164.reuse, 0x7a, !P0 ;  /* 0x0000007aa400780c */ /* 0x040fe20004701670 */
[----:B------:R2:W-:Y:S01]  /*4530*/  @!P1 STG.E.U8 desc[UR36][R158.64+0x79], R149 ;  /* 0x000079959e009986 */ /* 0x0005e2000c101124 */
[----:B------:R-:W-:Y:S01]  /*4540*/  IMAD R22, R5, R14, RZ ;  /* 0x0000000e05167224 */ /* 0x000fe200078e02ff */
[----:B------:R-:W-:Y:S02]  /*4550*/  ISETP.LT.OR P1, PT, R164, 0x1, !P2 ;  /* 0x00000001a400780c */ /* 0x000fe40005721670 */
[----:B------:R-:W-:Y:S01]  /*4560*/  IADD3 R4, P4, R90, R10, RZ ;  /* 0x0000000a5a047210 */ /* 0x000fe20007f9e0ff */
[----:B---3--:R-:W-:-:S02]  /*4570*/  IMAD R93, R165, R15, R22 ;  /* 0x0000000fa55d7224 */ /* 0x008fc400078e0216 */
[----:B------:R-:W-:Y:S10]  /*4580*/  @P3 BRA `(.L_x_159) ;  /* 0x00000000000c3947 */ /* 0x000ff40003800000 */
[----:B------:R-:W3:Y:S02]  /*4590*/  LDG.E.U8 R156, desc[UR36][R88.64+0x78] ;  /* 0x00007824589c7981 */ /* 0x000ee4000c1e1100 */
[----:B---3--:R-:W-:-:S05]  /*45a0*/  PRMT R22, R156, 0x8880, RZ ;  /* 0x000088809c167816 */ /* 0x008fca00000000ff */
[----:B------:R-:W-:-:S07]  /*45b0*/  IMAD R167, R22, R155, RZ ;  /* 0x0000009b16a77224 */ /* 0x000fce00078e02ff */
.L_x_159:
[----:B------:R-:W-:Y:S05]  /*45c0*/  BSYNC B1 ;  /* 0x0000000000017941 */ /* 0x000fea0003800000 */
.L_x_158:
[----:B------:R-:W-:Y:S01]  /*45d0*/  @!P3 IMAD R15, R150, R154, R167 ;  /* 0x0000009a960fb224 */ /* 0x000fe200078e02a7 */
[----:B------:R-:W-:Y:S01]  /*45e0*/  BSSY B1, `(.L_x_160) ;  /* 0x0000007000017945 */ /* 0x000fe20003800000 */
[----:B------:R-:W-:-:S03]  /*45f0*/  IADD3.X R5, R11, R91, R93, P4, !PT ;  /* 0x0000005b0b057210 */ /* 0x000fc600027fe45d */
[----:B------:R3:W-:Y:S01]  /*4600*/  @!P3 STG.E.U8 desc[UR36][R12.64+0x78], R15 ;  /* 0x0000780f0c00b986 */ /* 0x0007e2000c101124 */
[----:B------:R-:W-:Y:S05]  /*4610*/  @P0 BRA `(.L_x_161) ;  /* 0x00000000000c0947 */ /* 0x000fea0003800000 */
[----:B------:R-:W5:Y:S02]  /*4620*/  LDG.E.U8 R156, desc[UR36][R88.64+0x79] ;  /* 0x00007924589c7981 */ /* 0x000f64000c1e1100 */
[----:B-----5:R-:W-:-:S05]  /*4630*/  PRMT R22, R156, 0x8880, RZ ;  /* 0x000088809c167816 */ /* 0x020fca00000000ff */
[----:B------:R-:W-:-:S07]  /*4640*/  IMAD R167, R22, R155, RZ ;  /* 0x0000009b16a77224 */ /* 0x000fce00078e02ff */
.L_x_161:
[----:B------:R-:W-:Y:S05]  /*4650*/  BSYNC B1 ;  /* 0x0000000000017941 */ /* 0x000fea0003800000 */
.L_x_160:
[----:B------:R-:W-:Y:S01]  /*4660*/  @!P0 IMAD R151, R151, R154, R167 ;  /* 0x0000009a97978224 */ /* 0x000fe200078e02a7 */
[----:B------:R-:W-:Y:S04]  /*4670*/  BSSY B1, `(.L_x_162) ;  /* 0x0000006000017945 */ /* 0x000fe80003800000 */
[----:B------:R0:W-:Y:S01]  /*4680*/  @!P0 STG.E.U8 desc[UR36][R12.64+0x79], R151 ;  /* 0x000079970c008986 */ /* 0x0001e2000c101124 */
[----:B------:R-:W-:Y:S05]  /*4690*/  @P1 BRA `(.L_x_163) ;  /* 0x00000000000c1947 */ /* 0x000fea0003800000 */
[----:B------:R-:W0:Y:S02]  /*46a0*/  LDG.E.U8 R156, desc[UR36][R4.64] ;  /* 0x00000024049c7981 */ /* 0x000e24000c1e1100 */
[----:B01-34-:R-:W-:-:S05]  /*46b0*/  PRMT R12, R156, 0x8880, RZ ;  /* 0x000088809c0c7816 */ /* 0x01bfca00000000ff */
[----:B------:R-:W-:-:S07]  /*46c0*/  IMAD R167, R12, R155, RZ ;  /* 0x0000009b0ca77224 */ /* 0x000fce00078e02ff */
.L_x_163:
[----:B------:R-:W-:Y:S05]  /*46d0*/  BSYNC B1 ;  /* 0x0000000000017941 */ /* 0x000fea0003800000 */
.L_x_162:
[----:B01-34-:R-:W-:Y:S01]  /*46e0*/  @!P1 IMAD R13, R24, R154, R167 ;  /* 0x0000009a180d9224 */ /* 0x01bfe200078e02a7 */
[----:B------:R-:W-:Y:S01]  /*46f0*/  BSSY B1, `(.L_x_164) ;  /* 0x000000b000017945 */ /* 0x000fe20003800000 */
[----:B------:R-:W-:Y:S01]  /*4700*/  IMAD.WIDE.U32 R14, R165, R14, R160 ;  /* 0x0000000ea50e7225 */ /* 0x000fe200078e00a0 */
[----:B------:R-:W-:Y:S02]  /*4710*/  ISETP.GE.AND P0, PT, R3, 0x89, PT ;  /* 0x000000890300780c */ /* 0x000fe40003f06270 */
[----:B------:R0:W-:Y:S01]  /*4720*/  @!P1 STG.E.U8 desc[UR36][R6.64], R13 ;  /* 0x0000000d06009986 */ /* 0x0001e2000c101124 */
[----:B------:R-:W-:Y:S02]  /*4730*/  ISETP.LT.OR P1, PT, R164, 0x2, !P2 ;  /* 0x00000002a400780c */ /* 0x000fe40005721670 */
[----:B------:R-:W-:Y:S01]  /*4740*/  IADD3 R10, P3, P4, R20, R10, R14 ;  /* 0x0000000a140a7210 */ /* 0x000fe20007c7e00e */
[----:B------:R-:W-:-:S10]  /*4750*/  IMAD.IADD R14, R93, 0x1, R15 ;  /* 0x000000015d0e7824 */ /* 0x000fd400078e020f */
[----:B0-----:R-:W-:Y:S05]  /*4760*/  @P1 BRA `(.L_x_165) ;  /* 0x00000000000c1947 */ /* 0x001fea0003800000 */
[----:B------:R-:W3:Y:S02]  /*4770*/  LDG.E.U8 R156, desc[UR36][R4.64+0x1] ;  /* 0x00000124049c7981 */ /* 0x000ee4000c1e1100 */
[----:B---3--:R-:W-:-:S05]  /*4780*/  PRMT R12, R156, 0x8880, RZ ;  /* 0x000088809c0c7816 */ /* 0x008fca00000000ff */
[----:B------:R-:W-:-:S07]  /*4790*/  IMAD R167, R12, R155, RZ ;  /* 0x0000009b0ca77224 */ /* 0x000fce00078e02ff */
.L_x_165:
[----:B------:R-:W-:Y:S05]  /*47a0*/  BSYNC B1 ;  /* 0x0000000000017941 */ /* 0x000fea0003800000 */
.L_x_164:
[----:B------:R-:W-:Y:S01]  /*47b0*/  IADD3.X R11, R153, R11, R14, P3, P4 ;  /* 0x0000000b990b7210 */ /* 0x000fe20001fe840e */
[----:B------:R-:W-:Y:S01]  /*47c0*/  @!P1 IMAD R25, R25, R154, R167 ;  /* 0x0000009a19199224 */ /* 0x000fe200078e02a7 */
[C---:B------:R-:W-:Y:S01]  /*47d0*/  ISETP.LT.OR P3, PT, R164.reuse, 0x1, !P0 ;  /* 0x00000001a400780c */ /* 0x040fe20004761670 */
[----:B------:R-:W-:Y:S01]  /*47e0*/  BSSY B1, `(.L_x_166) ;  /* 0x0000008000017945 */ /* 0x000fe20003800000 */
[C---:B------:R-:W-:Y:S02]  /*47f0*/  ISETP.LT.OR P4, PT, R164.reuse, 0x9, !P2 ;  /* 0x00000009a400780c */ /* 0x040fe40005781670 */
[----:B------:R0:W-:Y:S01]  /*4800*/  @!P1 STG.E.U8 desc[UR36][R6.64+0x1], R25 ;  /* 0x0000011906009986 */ /* 0x0001e2000c101124 */
[----:B------:R-:W-:-:S08]  /*4810*/  ISETP.LT.OR P1, PT, R164, 0x2, !P0 ;  /* 0x00000002a400780c */ /* 0x000fd00004721670 */
[----:B------:R-:W-:Y:S05]  /*4820*/  @P3 BRA `(.L_x_167) ;  /* 0x00000000000c3947 */ /* 0x000fea0003800000 */
[----:B------:R-:W3:Y:S02]  /*4830*/  LDG.E.U8 R156, desc[UR36][R10.64] ;  /* 0x000000240a9c7981 */ /* 0x000ee4000c1e1100 */
[----:B---3--:R-:W-:-:S05]  /*4840*/  PRMT R12, R156, 0x8880, RZ ;  /* 0x000088809c0c7816 */ /* 0x008fca00000000ff */
[----:B------:R-:W-:-:S07]  /*4850*/  IMAD R167, R12, R155, RZ ;  /* 0x0000009b0ca77224 */ /* 0x000fce00078e02ff */
.L_x_167:
[----:B------:R-:W-:Y:S05]  /*4860*/  BSYNC B1 ;  /* 0x0000000000017941 */ /* 0x000fea0003800000 */
.L_x_166:
[----:B------:R-:W-:Y:S01]  /*4870*/  @!P3 IMAD R3, R26, R154, R167 ;  /* 0x0000009a1a03b224 */ /* 0x000fe200078e02a7 */
[----:B------:R-:W-:Y:S04]  /*4880*/  BSSY B1, `(.L_x_168) ;  /* 0x0000006000017945 */ /* 0x000fe80003800000 */
[----:B------:R1:W-:Y:S01]  /*4890*/  @!P3 STG.E.U8 desc[UR36][R8.64], R3 ;  /* 0x000000030800b986 */ /* 0x0003e2000c101124 */
[----:B------:R-:W-:Y:S05]  /*48a0*/  @P1 BRA `(.L_x_169) ;  /* 0x00000000000c1947 */ /* 0x000fea0003800000 */
[----:B------:R-:W3:Y:S02]  /*48b0*/  LDG.E.U8 R156, desc[UR36][R10.64+0x1] ;  /* 0x000001240a9c7981 */ /* 0x000ee4000c1e1100 */
[----:B---3--:R-:W-:-:S05]  /*48c0*/  PRMT R12, R156, 0x8880, RZ ;  /* 0x000088809c0c7816 */ /* 0x008fca00000000ff */
[----:B------:R-:W-:-:S07]  /*48d0*/  IMAD R167, R12, R155, RZ ;  /* 0x0000009b0ca77224 */ /* 0x000fce00078e02ff */
.L_x_169:
[----:B------:R-:W-:Y:S05]  /*48e0*/  BSYNC B1 ;  /* 0x0000000000017941 */ /* 0x000fea0003800000 */
.L_x_168:
[----:B------:R-:W-:Y:S01]  /*48f0*/  @!P1 IMAD R27, R27, R154, R167 ;  /* 0x0000009a1b1b9224 */ /* 0x000fe200078e02a7 */
[----:B------:R-:W-:Y:S04]  /*4900*/  BSSY B1, `(.L_x_170) ;  /* 0x0000006000017945 */ /* 0x000fe80003800000 */
[----:B------:R3:W-:Y:S01]  /*4910*/  @!P1 STG.E.U8 desc[UR36][R8.64+0x1], R27 ;  /* 0x0000011b08009986 */ /* 0x0007e2000c101124 */
[----:B------:R-:W-:Y:S05]  /*4920*/  @P4 BRA `(.L_x_171) ;  /* 0x00000000000c4947 */ /* 0x000fea0003800000 */
[----:B------:R-:W4:Y:S02]  /*4930*/  LDG.E.U8 R156, desc[UR36][R4.64+0x8] ;  /* 0x00000824049c7981 */ /* 0x000f24000c1e1100 */
[----:B----4-:R-:W-:-:S05]  /*4940*/  PRMT R12, R156, 0x8880, RZ ;  /* 0x000088809c0c7816 */ /* 0x010fca00000000ff */
[----:B------:R-:W-:-:S07]  /*4950*/  IMAD R167, R12, R155, RZ ;  /* 0x0000009b0ca77224 */ /* 0x000fce00078e02ff */
.L_x_171:
[----:B------:R-:W-:Y:S05]  /*4960*/  BSYNC B1 ;  /* 0x0000000000017941 */ /* 0x000fea0003800000 */
.L_x_170:
[----:B------:R-:W-:Y:S01]  /*4970*/  ISETP.LT.OR P1, PT, R164, 0xa, !P2 ;  /* 0x0000000aa400780c */ /* 0x000fe20005721670 */
[----:B-1----:R-:W-:Y:S01]  /*4980*/  @!P4 IMAD R3, R28, R154, R167 ;  /* 0x0000009a1c03c224 */ /* 0x002fe200078e02a7 */
[----:B------:R-:W-:Y:S01]  /*4990*/  BSSY B1, `(.L_x_172) ;  /* 0x0000008000017945 */ /* 0x000fe20003800000 */
[----:B------:R-:W-:-:S03]  /*49a0*/  ISETP.LT.OR P3, PT, R164, 0x9, !P0 ;  /* 0x00000009a400780c */ /* 0x000fc60004761670 */
[----:B------:R1:W-:Y:S01]  /*49b0*/  @!P4 STG.E.U8 desc[UR36][R6.64+0x8], R3 ;  /* 0x000008030600c986 */ /* 0x0003e2000c101124 */
[----:B------:R-:W-:-:S06]  /*49c0*/  ISETP.LT.OR P4, PT, R164, 0xa, !P0 ;  /* 0x0000000aa400780c */ /* 0x000fcc0004781670 */
[----:B------:R-:W-:Y:S07]  /*49d0*/  @P1 BRA `(.L_x_173) ;  /* 0x00000000000c1947 */ /* 0x000fee0003800000 */
[----:B------:R-:W4:Y:S02]  /*49e0*/  LDG.E.U8 R156, desc[UR36][R4.64+0x9] ;  /* 0x00000924049c7981 */ /* 0x000f24000c1e1100 */
[----:B----4-:R-:W-:-:S05]  /*49f0*/  PRMT R12, R156, 0x8880, RZ ;  /* 0x000088809c0c7816 */ /* 0x010fca00000000ff */
[----:B------:R-:W-:-:S07]  /*4a00*/  IMAD R167, R12, R155, RZ ;  /* 0x0000009b0ca77224 */ /* 0x000fce00078e02ff */
.L_x_173:
[----:B------:R-:W-:Y:S05]  /*4a10*/  BSYNC B1 ;  /* 0x0000000000017941 */ /* 0x000fea0003800000 */
.L_x_172:
[----:B------:R-:W-:Y:S01]  /*4a20*/  @!P1 IMAD R29, R29, R154, R167 ;  /* 0x0000009a1d1d9224 */ /* 0x000fe200078e02a7 */
[----:B------:R-:W-:Y:S04]  /*4a30*/  BSSY B1, `(.L_x_174) ;  /* 0x0000006000017945 */ /* 0x000fe80003800000 */
[----:B------:R4:W-:Y:S01]  /*4a40*/  @!P1 STG.E.U8 desc[UR36][R6.64+0x9], R29 ;  /* 0x0000091d06009986 */ /* 0x0009e2000c101124 */
[----:B------:R-:W-:Y:S05]  /*4a50*/  @P3 BRA `(.L_x_175) ;  /* 0x00000000000c3947 */ /* 0x000fea0003800000 */
[----:B------:R-:W5:Y:S02]  /*4a60*/  LDG.E.U8 R156, desc[UR36][R10.64+0x8] ;  /* 0x000008240a9c7981 */ /* 0x000f64000c1e1100 */
[----:B-----5:R-:W-:-:S05]  /*4a70*/  PRMT R12, R156, 0x8880, RZ ;  /* 0x000088809c0c7816 */ /* 0x020fca00000000ff */
[----:B------:R-:W-:-:S07]  /*4a80*/  IMAD R167, R12, R155, RZ ;  /* 0x0000009b0ca77224 */ /* 0x000fce00078e02ff */
.L_x_175:
[----:B------:R-:W-:Y:S05]  /*4a90*/  BSYNC B1 ;  /* 0x0000000000017941 */ /* 0x000fea0003800000 */
.L_x_174:
[----:B-1----:R-:W-:Y:S01]  /*4aa0*/  @!P3 IMAD R3, R30, R154, R167 ;  /* 0x0000009a1e03b224 */ /* 0x002fe200078e02a7 */
[----:B------:R-:W-:Y:S04]  /*4ab0*/  BSSY B1, `(.L_x_176) ;  /* 0x0000006000017945 */ /* 0x000fe80003800000 */
[----:B------:R1:W-:Y:S01]  /*4ac0*/  @!P3 STG.E.U8 desc[UR36][R8.64+0x8], R3 ;  /* 0x000008030800b986 */ /* 0x0003e2000c101124 */
[----:B------:R-:W-:Y:S05]  /*4ad0*/  @P4 BRA `(.L_x_177) ;  /* 0x00000000000c4947 */ /* 0x000fea0003800000 */
[----:B------:R-:W5:Y:S02]  /*4ae0*/  LDG.E.U8 R156, desc[UR36][R10.64+0x9] ;  /* 0x000009240a9c7981 */ /* 0x000f64000c1e1100 */
[----:B-----5:R-:W-:-:S05]  /*4af0*/  PRMT R12, R156, 0x8880, RZ ;  /* 0x000088809c0c7816 */ /* 0x020fca00000000ff */
[----:B------:R-:W-:-:S07]  /*4b00*/  IMAD R167, R12, R155, RZ ;  /* 0x0000009b0ca77224 */ /* 0x000fce00078e02ff */
.L_x_177:
[----:B------:R-:W-:Y:S05]  /*4b10*/  BSYNC B1 ;  /* 0x0000000000017941 */ /* 0x000fea0003800000 */
.L_x_176:
        /* <DEDUP_REMOVED lines=10> */
.L_x_179:
[----:B------:R-:W-:Y:S05]  /*4bc0*/  BSYNC B1 ;  /* 0x0000000000017941 */ /* 0x000fea0003800000 */
.L_x_178:
[----:B-1----:R-:W-:Y:S01]  /*4bd0*/  @!P1 IMAD R3, R32, R154, R167 ;  /* 0x0000009a20039224 */ /* 0x002fe200078e02a7 */
[----:B------:R-:W-:Y:S04]  /*4be0*/  BSSY B1, `(.L_x_180) ;  /* 0x0000006000017945 */ /* 0x000fe80003800000 */
[----:B------:R1:W-:Y:S01]  /*4bf0*/  @!P1 STG.E.U8 desc[UR36][R6.64+0x10], R3 ;  /* 0x0000100306009986 */ /* 0x0003e2000c101124 */
[----:B------:R-:W-:Y:S05]  /*4c00*/  @P3 BRA `(.L_x_181) ;  /* 0x00000000000c3947 */ /* 0x000fea0003800000 */
[----:B------:R-:W5:Y:S02]  /*4c10*/  LDG.E.U8 R156, desc[UR36][R4.64+0x11] ;  /* 0x00001124049c7981 */ /* 0x000f64000c1e1100 */
[----:B-----5:R-:W-:-:S05]  /*4c20*/  PRMT R12, R156, 0x8880, RZ ;  /* 0x000088809c0c7816 */ /* 0x020fca00000000ff */
[----:B------:R-:W-:-:S07]  /*4c30*/  IMAD R167, R12, R155, RZ ;  /* 0x0000009b0ca77224 */ /* 0x000fce00078e02ff */
.L_x_181:
[----:B------:R-:W-:Y:S05]  /*4c40*/  BSYNC B1 ;  /* 0x0000000000017941 */ /* 0x000fea0003800000 */
.L_x_180:
[----:B------:R-:W-:Y:S01]  /*4c50*/  @!P3 IMAD R33, R33, R154, R167 ;  /* 0x0000009a2121b224 */ /* 0x000fe200078e02a7 */
[----:B------:R-:W-:Y:S04]  /*4c60*/  BSSY B1, `(.L_x_182) ;  /* 0x0000006000017945 */ /* 0x000fe80003800000 */
[----:B------:R0:W-:Y:S01]  /*4c70*/  @!P3 STG.E.U8 desc[UR36][R6.64+0x11], R33 ;  /* 0x000011210600b986 */ /* 0x0001e2000c101124 */
[----:B------:R-:W-:Y:S05]  /*4c80*/  @P4 BRA `(.L_x_183) ;  /* 0x00000000000c4947 */ /* 0x000fea0003800000 */
[----:B------:R-:W5:Y:S02]  /*4c90*/  LDG.E.U8 R156, desc[UR36][R10.64+0x10] ;  /* 0x000010240a9c7981 */ /* 0x000f64000c1e1100 */
[----:B-----5:R-:W-:-:S05]  /*4ca0*/  PRMT R12, R156, 0x8880, RZ ;  /* 0x000088809c0c7816 */ /* 0x020fca00000000ff */
[----:B------:R-:W-:-:S07]  /*4cb0*/  IMAD R167, R12, R155, RZ ;  /* 0x0000009b0ca77224 */ /* 0x000fce00078e02ff */
.L_x_183:
[----:B------:R-:W-:Y:S05]  /*4cc0*/  BSYNC B1 ;  /* 0x0000000000017941 */ /* 0x000fea0003800000 */
.L_x_182:
[----:B------:R-:W-:Y:S01]  /*4cd0*/  ISETP.LT.OR P1, PT, R164, 0x12, !P0 ;  /* 0x00000012a400780c */ /* 0x000fe20004721670 */
[----:B-1----:R-:W-:Y:S01]  /*4ce0*/  @!P4 IMAD R3, R34, R154, R167 ;  /* 0x0000009a2203c224 */ /* 0x002fe200078e02a7 */
        /* <DEDUP_REMOVED lines=8> */
.L_x_185:
[----:B------:R-:W-:Y:S05]  /*4d70*/  BSYNC B1 ;  /* 0x0000000000017941 */ /* 0x000fea0003800000 */
.L_x_184:
[----:B------:R-:W-:Y:S01]  /*4d80*/  @!P1 IMAD R35, R35, R154, R167 ;  /* 0x0000009a23239224 */ /* 0x000fe200078e02a7 */
[----:B------:R-:W-:Y:S04]  /*4d90*/  BSSY B1, `(.L_x_186) ;  /* 0x0000006000017945 */ /* 0x000fe80003800000 */
[----:B------:R0:W-:Y:S01]  /*4da0*/  @!P1 STG.E.U8 desc[UR36][R8.64+0x11], R35 ;  /* 0x0000112308009986 */ /* 0x0001e2000c101124 */
[----:B------:R-:W-:Y:S05]  /*4db0*/  @P3 BRA `(.L_x_187) ;  /* 0x00000000000c3947 */ /* 0x000fea0003800000 */
[----:B------:R-:W5:Y:S02]  /*4dc0*/  LDG.E.U8 R156, desc[UR36][R4.64+0x18] ;  /* 0x00001824049c7981 */ /* 0x000f64000c1e1100 */
[----:B-----5:R-:W-:-:S05]  /*4dd0*/  PRMT R12, R156, 0x8880, RZ ;  /* 0x000088809c0c7816 */ /* 0x020fca00000000ff */
[----:B------:R-:W-:-:S07]  /*4de0*/  IMAD R167, R12, R155, RZ ;  /* 0x0000009b0ca77224 */ /* 0x000fce00078e02ff */
.L_x_187:
[----:B------:R-:W-:Y:S05]  /*4df0*/  BSYNC B1 ;  /* 0x0000000000017941 */ /* 0x000fea0003800000 */
.L_x_186:
[----:B-1----:R-:W-:Y:S01]  /*4e00*/  @!P3 IMAD R3, R36, R154, R167 ;  /* 0x0000009a2403b224 */ /* 0x002fe200078e02a7 */
[----:B------:R-:W-:Y:S04]  /*4e10*/  BSSY B1, `(.L_x_188) ;  /* 0x0000006000017945 */ /* 0x000fe80003800000 */
[----:B------:R1:W-:Y:S01]  /*4e20*/  @!P3 STG.E.U8 desc[UR36][R6.64+0x18], R3 ;  /* 0x000018030600b986 */ /* 0x0003e2000c101124 */
[----:B------:R-:W-:Y:S05]  /*4e30*/  @P4 BRA `(.L_x_189) ;  /* 0x00000000000c4947 */ /* 0x000fea0003800000 */
[----:B------:R-:W5:Y:S02]  /*4e40*/  LDG.E.U8 R156, desc[UR36][R4.64+0x19] ;  /* 0x00001924049c7981 */ /* 0x000f64000c1e1100 */
[----:B-----5:R-:W-:-:S05]  /*4e50*/  PRMT R12, R156, 0x8880, RZ ;  /* 0x000088809c0c7816 */ /* 0x020fca00000000ff */
[----:B------:R-:W-:-:S07]  /*4e60*/  IMAD R167, R12, R155, RZ ;  /* 0x0000009b0ca77224 */ /* 0x000fce00078e02ff */
.L_x_189:
[----:B------:R-:W-:Y:S05]  /*4e70*/  BSYNC B1 ;  /* 0x0000000000017941 */ /* 0x000fea0003800000 */
.L_x_188:
        /* <DEDUP_REMOVED lines=10> */
.L_x_191:
[----:B------:R-:W-:Y:S05]  /*4f20*/  BSYNC B1 ;  /* 0x0000000000017941 */ /* 0x000fea0003800000 */
.L_x_190:
[----:B-1----:R-:W-:Y:S01]  /*4f30*/  @!P1 IMAD R3, R38, R154, R167 ;  /* 0x0000009a26039224 */ /* 0x002fe200078e02a7 */
[----:B------:R-:W-:Y:S04]  /*4f40*/  BSSY B1, `(.L_x_192) ;  /* 0x0000006000017945 */ /* 0x000fe80003800000 */
[----:B------:R1:W-:Y:S01]  /*4f50*/  @!P1 STG.E.U8 desc[UR36][R8.64+0x18], R3 ;  /* 0x0000180308009986 */ /* 0x0003e2000c101124 */
[----:B------:R-:W-:Y:S05]  /*4f60*/  @P3 BRA `(.L_x_193) ;  /* 0x00000000000c3947 */ /* 0x000fea0003800000 */
[----:B------:R-:W5:Y:S02]  /*4f70*/  LDG.E.U8 R156, desc[UR36][R10.64+0x19] ;  /* 0x000019240a9c7981 */ /* 0x000f64000c1e1100 */
[----:B-----5:R-:W-:-:S05]  /*4f80*/  PRMT R12, R156, 0x8880, RZ ;  /* 0x000088809c0c7816 */ /* 0x020fca00000000ff */
[----:B------:R-:W-:-:S07]  /*4f90*/  IMAD R167, R12, R155, RZ ;  /* 0x0000009b0ca77224 */ /* 0x000fce00078e02ff */
.L_x_193:
[----:B------:R-:W-:Y:S05]  /*4fa0*/  BSYNC B1 ;  /* 0x0000000000017941 */ /* 0x000fea0003800000 */
.L_x_192:
[----:B------:R-:W-:Y:S01]  /*4fb0*/  @!P3 IMAD R39, R39, R154, R167 ;  /* 0x0000009a2727b224 */ /* 0x000fe200078e02a7 */
[----:B------:R-:W-:Y:S04]  /*4fc0*/  BSSY B1, `(.L_x_194) ;  /* 0x0000006000017945 */ /* 0x000fe80003800000 */
[----:B------:R0:W-:Y:S01]  /*4fd0*/  @!P3 STG.E.U8 desc[UR36][R8.64+0x19], R39 ;  /* 0x000019270800b986 */ /* 0x0001e2000c101124 */
[----:B------:R-:W-:Y:S05]  /*4fe0*/  @P4 BRA `(.L_x_195) ;  /* 0x00000000000c4947 */ /* 0x000fea0003800000 */
[----:B------:R-:W5:Y:S02]  /*4ff0*/  LDG.E.U8 R156, desc[UR36][R4.64+0x20] ;  /* 0x00002024049c7981 */ /* 0x000f64000c1e1100 */
[----:B-----5:R-:W-:-:S05]  /*5000*/  PRMT R12, R156, 0x8880, RZ ;  /* 0x000088809c0c7816 */ /* 0x020fca00000000ff */
[----:B------:R-:W-:-:S07]  /*5010*/  IMAD R167, R12, R155, RZ ;  /* 0x0000009b0ca77224 */ /* 0x000fce00078e02ff */
.L_x_195:
[----:B------:R-:W-:Y:S05]  /*5020*/  BSYNC B1 ;  /* 0x0000000000017941 */ /* 0x000fea0003800000 */
.L_x_194:
        /* <DEDUP_REMOVED lines=10> */
.L_x_197:
[----:B------:R-:W-:Y:S05]  /*50d0*/  BSYNC B1 ;  /* 0x0000000000017941 */ /* 0x000fea0003800000 */
.L_x_196:
[----:B------:R-:W-:Y:S01]  /*50e0*/  @!P1 IMAD R41, R41, R154, R167 ;  /* 0x0000009a29299224 */ /* 0x000fe200078e02a7 */
[----:B------:R-:W-:Y:S04]  /*50f0*/  BSSY B1, `(.L_x_198) ;  /* 0x0000006000017945 */ /* 0x000fe80003800000 */
[----:B------:R0:W-:Y:S01]  /*5100*/  @!P1 STG.E.U8 desc[UR36][R6.64+0x21], R41 ;  /* 0x0000212906009986 */ /* 0x0001e2000c101124 */
[----:B------:R-:W-:Y:S05]  /*5110*/  @P3 BRA `(.L_x_199) ;  /* 0x00000000000c3947 */ /* 0x000fea0003800000 */
[----:B------:R-:W5:Y:S02]  /*5120*/  LDG.E.U8 R156, desc[UR36][R10.64+0x20] ;  /* 0x000020240a9c7981 */ /* 0x000f64000c1e1100 */
[----:B-----5:R-:W-:-:S05]  /*5130*/  PRMT R12, R156, 0x8880, RZ ;  /* 0x000088809c0c7816 */ /* 0x020fca00000000ff */
[----:B------:R-:W-:-:S07]  /*5140*/  IMAD R167, R12, R155, RZ ;  /* 0x0000009b0ca77224 */ /* 0x000fce00078e02ff */
.L_x_199:
[----:B------:R-:W-:Y:S05]  /*5150*/  BSYNC B1 ;  /* 0x0000000000017941 */ /* 0x000fea0003800000 */
.L_x_198:
[----:B-1----:R-:W-:Y:S01]  /*5160*/  @!P3 IMAD R3, R42, R154, R167 ;  /* 0x0000009a2a03b224 */ /* 0x002fe200078e02a7 */
[----:B------:R-:W-:Y:S04]  /*5170*/  BSSY B1, `(.L_x_200) ;  /* 0x0000006000017945 */ /* 0x000fe80003800000 */
[----:B------:R1:W-:Y:S01]  /*5180*/  @!P3 STG.E.U8 desc[UR36][R8.64+0x20], R3 ;  /* 0x000020030800b986 */ /* 0x0003e2000c101124 */
[----:B------:R-:W-:Y:S05]  /*5190*/  @P4 BRA `(.L_x_201) ;  /* 0x00000000000c4947 */ /* 0x000fea0003800000 */
[----:B------:R-:W5:Y:S02]  /*51a0*/  LDG.E.U8 R156, desc[UR36][R10.64+0x21] ;  /* 0x000021240a9c7981 */ /* 0x000f64000c1e1100 */
[----:B-----5:R-:W-:-:S05]  /*51b0*/  PRMT R12, R156, 0x8880, RZ ;  /* 0x000088809c0c7816 */ /* 0x020fca00000000ff */
[----:B------:R-:W-:-:S07]  /*51c0*/  IMAD R167, R12, R155, RZ ;  /* 0x0000009b0ca77224 */ /* 0x000fce00078e02ff */
.L_x_201:
[----:B------:R-:W-:Y:S05]  /*51d0*/  BSYNC B1 ;  /* 0x0000000000017941 */ /* 0x000fea0003800000 */
.L_x_200:
        /* <DEDUP_REMOVED lines=10> */
.L_x_203:
[----:B------:R-:W-:Y:S05]  /*5280*/  BSYNC B1 ;  /* 0x0000000000017941 */ /* 0x000fea0003800000 */
.L_x_202:
[----:B-1----:R-:W-:Y:S01]  /*5290*/  @!P1 IMAD R3, R44, R154, R167 ;  /* 0x0000009a2c039224 */ /* 0x002fe200078e02a7 */
[----:B------:R-:W-:Y:S04]  /*52a0*/  BSSY B1, `(.L_x_204) ;  /* 0x0000006000017945 */ /* 0x000fe80003800000 */
[----:B------:R1:W-:Y:S01]  /*52b0*/  @!P1 STG.E.U8 desc[UR36][R6.64+0x28], R3 ;  /* 0x0000280306009986 */ /* 0x0003e2000c101124 */
[----:B------:R-:W-:Y:S05]  /*52c0*/  @P3 BRA `(.L_x_205) ;  /* 0x00000000000c3947 */ /* 0x000fea0003800000 */
[----:B------:R-:W5:Y:S02]  /*52d0*/  LDG.E.U8 R156, desc[UR36][R4.64+0x29] ;  /* 0x00002924049c7981 */ /* 0x000f64000c1e1100 */
[----:B-----5:R-:W-:-:S05]  /*52e0*/  PRMT R12, R156, 0x8880, RZ ;  /* 0x000088809c0c7816 */ /* 0x020fca00000000ff */
[----:B------:R-:W-:-:S07]  /*52f0*/  IMAD R167, R12, R155, RZ ;  /* 0x0000009b0ca77224 */ /* 0x000fce00078e02ff */
.L_x_205:
[----:B------:R-:W-:Y:S05]  /*5300*/  BSYNC B1 ;  /* 0x0000000000017941 */ /* 0x000fea0003800000 */
.L_x_204:
[----:B------:R-:W-:Y:S01]  /*5310*/  @!P3 IMAD R45, R45, R154, R167 ;  /* 0x0000009a2d2db224 */ /* 0x000fe200078e02a7 */
[----:B------:R-:W-:Y:S04]  /*5320*/  BSSY B1, `(.L_x_206) ;  /* 0x0000006000017945 */ /* 0x000fe80003800000 */
[----:B------:R0:W-:Y:S01]  /*5330*/  @!P3 STG.E.U8 desc[UR36][R6.64+0x29], R45 ;  /* 0x0000292d0600b986 */ /* 0x0001e2000c101124 */
[----:B------:R-:W-:Y:S05]  /*5340*/  @P4 BRA `(.L_x_207) ;  /* 0x00000000000c4947 */ /* 0x000fea0003800000 */
[----:B------:R-:W5:Y:S02]  /*5350*/  LDG.E.U8 R156, desc[UR36][R10.64+0x28] ;  /* 0x000028240a9c7981 */ /* 0x000f64000c1e1100 */
[----:B-----5:R-:W-:-:S05]  /*5360*/  PRMT R12, R156, 0x8880, RZ ;  /* 0x000088809c0c7816 */ /* 0x020fca00000000ff */
[----:B------:R-:W-:-:S07]  /*5370*/  IMAD R167, R12, R155, RZ ;  /* 0x0000009b0ca77224 */ /* 0x000fce00078e02ff */
.L_x_207:
[----:B------:R-:W-:Y:S05]  /*5380*/  BSYNC B1 ;  /* 0x0000000000017941 */ /* 0x000fea0003800000 */
.L_x_206:
        /* <DEDUP_REMOVED lines=10> */
.L_x_209:
[----:B------:R-:W-:Y:S05]  /*5430*/  BSYNC B1 ;  /* 0x0000000000017941 */ /* 0x000fea0003800000 */
.L_x_208:
[----:B------:R-:W-:Y:S01]  /*5440*/  @!P1 IMAD R47, R47, R154, R167 ;  /* 0x0000009a2f2f9224 */ /* 0x000fe200078e02a7 */
[----:B------:R-:W-:Y:S04]  /*5450*/  BSSY B1, `(.L_x_210) ;  /* 0x0000006000017945 */ /* 0x000fe80003800000 */
[----:B------:R0:W-:Y:S01]  /*5460*/  @!P1 STG.E.U8 desc[UR36][R8.64+0x29], R47 ;  /* 0x0000292f08009986 */ /* 0x0001e2000c101124 */
[----:B------:R-:W-:Y:S05]  /*5470*/  @P3 BRA `(.L_x_211) ;  /* 0x00000000000c3947 */ /* 0x000fea0003800000 */
[----:B------:R-:W5:Y:S02]  /*5480*/  LDG.E.U8 R156, desc[UR36][R4.64+0x30] ;  /* 0x00003024049c7981 */ /* 0x000f64000c1e1100 */
[----:B-----5:R-:W-:-:S05]  /*5490*/  PRMT R12, R156, 0x8880, RZ ;  /* 0x000088809c0c7816 */ /* 0x020fca00000000ff */
[----:B------:R-:W-:-:S07]  /*54a0*/  IMAD R167, R12, R155, RZ ;  /* 0x0000009b0ca77224 */ /* 0x000fce00078e02ff */
.L_x_211:
[----:B------:R-:W-:Y:S05]  /*54b0*/  BSYNC B1 ;  /* 0x0000000000017941 */ /* 0x000fea0003800000 */
.L_x_210:
[----:B-1----:R-:W-:Y:S01]  /*54c0*/  @!P3 IMAD R3, R48, R154, R167 ;  /* 0x0000009a3003b224 */ /* 0x002fe200078e02a7 */
[----:B------:R-:W-:Y:S04]  /*54d0*/  BSSY B1, `(.L_x_212) ;  /* 0x0000006000017945 */ /* 0x000fe80003800000 */
[----:B------:R1:W-:Y:S01]  /*54e0*/  @!P3 STG.E.U8 desc[UR36][R6.64+0x30], R3 ;  /* 0x000030030600b986 */ /* 0x0003e2000c101124 */
[----:B------:R-:W-:Y:S05]  /*54f0*/  @P4 BRA `(.L_x_213) ;  /* 0x00000000000c4947 */ /* 0x000fea0003800000 */
[----:B------:R-:W5:Y:S02]  /*5500*/  LDG.E.U8 R156, desc[UR36][R4.64+0x31] ;  /* 0x00003124049c7981 */ /* 0x000f64000c1e1100 */
[----:B-----5:R-:W-:-:S05]  /*5510*/  PRMT R12, R156, 0x8880, RZ ;  /* 0x000088809c0c7816 */ /* 0x020fca00000000ff */
[----:B------:R-:W-:-:S07]  /*5520*/  IMAD R167, R12, R155, RZ ;  /* 0x0000009b0ca77224 */ /* 0x000fce00078e02ff */
.L_x_213:
[----:B------:R-:W-:Y:S05]  /*5530*/  BSYNC B1 ;  /* 0x0000000000017941 */ /* 0x000fea0003800000 */
.L_x_212:
        /* <DEDUP_REMOVED lines=10> */
.L_x_215:
[----:B------:R-:W-:Y:S05]  /*55e0*/  BSYNC B1 ;  /* 0x0000000000017941 */ /* 0x000fea0003800000 */
.L_x_214:
[----:B-1----:R-:W-:Y:S01]  /*55f0*/  @!P1 IMAD R3, R50, R154, R167 ;  /* 0x0000009a32039224 */ /* 0x002fe200078e02a7 */
[----:B------:R-:W-:Y:S04]  /*5600*/  BSSY B1, `(.L_x_216) ;  /* 0x0000006000017945 */ /* 0x000fe80003800000 */
[----:B------:R1:W-:Y:S01]  /*5610*/  @!P1 STG.E.U8 desc[UR36][R8.64+0x30], R3 ;  /* 0x0000300308009986 */ /* 0x0003e2000c101124 */
[----:B------:R-:W-:Y:S05]  /*5620*/  @P3 BRA `(.L_x_217) ;  /* 0x00000000000c3947 */ /* 0x000fea0003800000 */
[----:B------:R-:W5:Y:S02]  /*5630*/  LDG.E.U8 R156, desc[UR36][R10.64+0x31] ;  /* 0x000031240a9c7981 */ /* 0x000f64000c1e1100 */
[----:B-----5:R-:W-:-:S05]  /*5640*/  PRMT R12, R156, 0x8880, RZ ;  /* 0x000088809c0c7816 */ /* 0x020fca00000000ff */
[----:B------:R-:W-:-:S07]  /*5650*/  IMAD R167, R12, R155, RZ ;  /* 0x0000009b0ca77224 */ /* 0x000fce00078e02ff */
.L_x_217:
[----:B------:R-:W-:Y:S05]  /*5660*/  BSYNC B1 ;  /* 0x0000000000017941 */ /* 0x000fea0003800000 */
.L_x_216:
[----:B------:R-:W-:Y:S01]  /*5670*/  @!P3 IMAD R51, R51, R154, R167 ;  /* 0x0000009a3333b224 */ /* 0x000fe200078e02a7 */
[----:B------:R-:W-:Y:S04]  /*5680*/  BSSY B1, `(.L_x_218) ;  /* 0x0000006000017945 */ /* 0x000fe80003800000 */
[----:B------:R0:W-:Y:S01]  /*5690*/  @!P3 STG.E.U8 desc[UR36][R8.64+0x31], R51 ;  /* 0x000031330800b986 */ /* 0x0001e2000c101124 */
[----:B------:R-:W-:Y:S05]  /*56a0*/  @P4 BRA `(.L_x_219) ;  /* 0x00000000000c4947 */ /* 0x000fea0003800000 */
[----:B------:R-:W5:Y:S02]  /*56b0*/  LDG.E.U8 R156, desc[UR36][R4.64+0x38] ;  /* 0x00003824049c7981 */ /* 0x000f64000c1e1100 */
[----:B-----5:R-:W-:-:S05]  /*56c0*/  PRMT R12, R156, 0x8880, RZ ;  /* 0x000088809c0c7816 */ /* 0x020fca00000000ff */
[----:B------:R-:W-:-:S07]  /*56d0*/  IMAD R167, R12, R155, RZ ;  /* 0x0000009b0ca77224 */ /* 0x000fce00078e02ff */
.L_x_219:
[----:B------:R-:W-:Y:S05]  /*56e0*/  BSYNC B1 ;  /* 0x0000000000017941 */ /* 0x000fea0003800000 */
.L_x_218:
        /* <DEDUP_REMOVED lines=10> */
.L_x_221:
[----:B------:R-:W-:Y:S05]  /*5790*/  BSYNC B1 ;  /* 0x0000000000017941 */ /* 0x000fea0003800000 */
.L_x_220:
[----:B------:R-:W-:Y:S01]  /*57a0*/  @!P1 IMAD R53, R53, R154, R167 ;  /* 0x0000009a35359224 */ /* 0x000fe200078e02a7 */
[----:B------:R-:W-:Y:S04]  /*57b0*/  BSSY B1, `(.L_x_222) ;  /* 0x0000006000017945 */ /* 0x000fe80003800000 */
[----:B------:R0:W-:Y:S01]  /*57c0*/  @!P1 STG.E.U8 desc[UR36][R6.64+0x39], R53 ;  /* 0x0000393506009986 */ /* 0x0001e2000c101124 */
[----:B------:R-:W-:Y:S05]  /*57d0*/  @P3 BRA `(.L_x_223) ;  /* 0x00000000000c3947 */ /* 0x000fea0003800000 */
[----:B------:R-:W5:Y:S02]  /*57e0*/  LDG.E.U8 R156, desc[UR36][R10.64+0x38] ;  /* 0x000038240a9c7981 */ /* 0x000f64000c1e1100 */
[----:B-----5:R-:W-:-:S05]  /*57f0*/  PRMT R12, R156, 0x8880, RZ ;  /* 0x000088809c0c7816 */ /* 0x020fca00000000ff */
[----:B------:R-:W-:-:S07]  /*5800*/  IMAD R167, R12, R155, RZ ;  /* 0x0000009b0ca77224 */ /* 0x000fce00078e02ff */
.L_x_223:
[----:B------:R-:W-:Y:S05]  /*5810*/  BSYNC B1 ;  /* 0x0000000000017941 */ /* 0x000fea0003800000 */
.L_x_222:
[----:B-1----:R-:W-:Y:S01]  /*5820*/  @!P3 IMAD R3, R54, R154, R167 ;  /* 0x0000009a3603b224 */ /* 0x002fe200078e02a7 */
[----:B------:R-:W-:Y:S04]  /*5830*/  BSSY B1, `(.L_x_224) ;  /* 0x0000006000017945 */ /* 0x000fe80003800000 */
[----:B------:R1:W-:Y:S01]  /*5840*/  @!P3 STG.E.U8 desc[UR36][R8.64+0x38], R3 ;  /* 0x000038030800b986 */ /* 0x0003e2000c101124 */
[----:B------:R-:W-:Y:S05]  /*5850*/  @P4 BRA `(.L_x_225) ;  /* 0x00000000000c4947 */ /* 0x000fea0003800000 */
[----:B------:R-:W5:Y:S02]  /*5860*/  LDG.E.U8 R156, desc[UR36][R10.64+0x39] ;  /* 0x000039240a9c7981 */ /* 0x000f64000c1e1100 */
[----:B-----5:R-:W-:-:S05]  /*5870*/  PRMT R12, R156, 0x8880, RZ ;  /* 0x000088809c0c7816 */ /* 0x020fca00000000ff */
[----:B------:R-:W-:-:S07]  /*5880*/  IMAD R167, R12, R155, RZ ;  /* 0x0000009b0ca77224 */ /* 0x000fce00078e02ff */
.L_x_225:
[----:B------:R-:W-:Y:S05]  /*5890*/  BSYNC B1 ;  /* 0x0000000000017941 */ /* 0x000fea0003800000 */
.L_x_224:
        /* <DEDUP_REMOVED lines=10> */
.L_x_227:
[----:B------:R-:W-:Y:S05]  /*5940*/  BSYNC B1 ;  /* 0x0000000000017941 */ /* 0x000fea0003800000 */
.L_x_226:
[----:B-1----:R-:W-:Y:S01]  /*5950*/  @!P1 IMAD R3, R56, R154, R167 ;  /* 0x0000009a38039224 */ /* 0x002fe200078e02a7 */
[----:B------:R-:W-:Y:S04]  /*5960*/  BSSY B1, `(.L_x_228) ;  /* 0x0000006000017945 */ /* 0x000fe80003800000 */
[----:B------:R1:W-:Y:S01]  /*5970*/  @!P1 STG.E.U8 desc[UR36][R6.64+0x40], R3 ;  /* 0x0000400306009986 */ /* 0x0003e2000c101124 */
[----:B------:R-:W-:Y:S05]  /*5980*/  @P3 BRA `(.L_x_229) ;  /* 0x00000000000c3947 */ /* 0x000fea0003800000 */
[----:B------:R-:W5:Y:S02]  /*5990*/  LDG.E.U8 R156, desc[UR36][R4.64+0x41] ;  /* 0x00004124049c7981 */ /* 0x000f64000c1e1100 */
[----:B-----5:R-:W-:-:S05]  /*59a0*/  PRMT R12, R156, 0x8880, RZ ;  /* 0x000088809c0c7816 */ /* 0x020fca00000000ff */
[----:B------:R-:W-:-:S07]  /*59b0*/  IMAD R167, R12, R155, RZ ;  /* 0x0000009b0ca77224 */ /* 0x000fce00078e02ff */
.L_x_229:
[----:B------:R-:W-:Y:S05]  /*59c0*/  BSYNC B1 ;  /* 0x0000000000017941 */ /* 0x000fea0003800000 */
.L_x_228:
[----:B------:R-:W-:Y:S01]  /*59d0*/  @!P3 IMAD R57, R57, R154, R167 ;  /* 0x0000009a3939b224 */ /* 0x000fe200078e02a7 */
[----:B------:R-:W-:Y:S04]  /*59e0*/  BSSY B1, `(.L_x_230) ;  /* 0x0000006000017945 */ /* 0x000fe80003800000 */
[----:B------:R0:W-:Y:S01]  /*59f0*/  @!P3 STG.E.U8 desc[UR36][R6.64+0x41], R57 ;  /* 0x000041390600b986 */ /* 0x0001e2000c101124 */
[----:B------:R-:W-:Y:S05]  /*5a00*/  @P4 BRA `(.L_x_231) ;  /* 0x00000000000c4947 */ /* 0x000fea0003800000 */
[----:B------:R-:W5:Y:S02]  /*5a10*/  LDG.E.U8 R156, desc[UR36][R10.64+0x40] ;  /* 0x000040240a9c7981 */ /* 0x000f64000c1e1100 */
[----:B-----5:R-:W-:-:S05]  /*5a20*/  PRMT R12, R156, 0x8880, RZ ;  /* 0x000088809c0c7816 */ /* 0x020fca00000000ff */
[----:B------:R-:W-:-:S07]  /*5a30*/  IMAD R167, R12, R155, RZ ;  /* 0x0000009b0ca77224 */ /* 0x000fce00078e02ff */
.L_x_231:
[----:B------:R-:W-:Y:S05]  /*5a40*/  BSYNC B1 ;  /* 0x0000000000017941 */ /* 0x000fea0003800000 */
.L_x_230:
        /* <DEDUP_REMOVED lines=10> */
.L_x_233:
[----:B------:R-:W-:Y:S05]  /*5af0*/  BSYNC B1 ;  /* 0x0000000000017941 */ /* 0x000fea0003800000 */
.L_x_232:
[----:B------:R-:W-:Y:S01]  /*5b00*/  @!P1 IMAD R59, R59, R154, R167 ;  /* 0x0000009a3b3b9224 */ /* 0x000fe200078e02a7 */
[----:B------:R-:W-:Y:S04]  /*5b10*/  BSSY B1, `(.L_x_234) ;  /* 0x0000006000017945 */ /* 0x000fe80003800000 */
[----:B------:R0:W-:Y:S01]  /*5b20*/  @!P1 STG.E.U8 desc[UR36][R8.64+0x41], R59 ;  /* 0x0000413b08009986 */ /* 0x0001e2000c101124 */
[----:B------:R-:W-:Y:S05]  /*5b30*/  @P3 BRA `(.L_x_235) ;  /* 0x00000000000c3947 */ /* 0x000fea0003800000 */
[----:B------:R-:W5:Y:S02]  /*5b40*/  LDG.E.U8 R156, desc[UR36][R4.64+0x48] ;  /* 0x00004824049c7981 */ /* 0x000f64000c1e1100 */
[----:B-----5:R-:W-:-:S05]  /*5b50*/  PRMT R12, R156, 0x8880, RZ ;  /* 0x000088809c0c7816 */ /* 0x020fca00000000ff */
[----:B------:R-:W-:-:S07]  /*5b60*/  IMAD R167, R12, R155, RZ ;  /* 0x0000009b0ca77224 */ /* 0x000fce00078e02ff */
.L_x_235:
[----:B------:R-:W-:Y:S05]  /*5b70*/  BSYNC B1 ;  /* 0x0000000000017941 */ /* 0x000fea0003800000 */
.L_x_234:
[----:B-1----:R-:W-:Y:S01]  /*5b80*/  @!P3 IMAD R3, R60, R154, R167 ;  /* 0x0000009a3c03b224 */ /* 0x002fe200078e02a7 */
[----:B------:R-:W-:Y:S04]  /*5b90*/  BSSY B1, `(.L_x_236) ;  /* 0x0000006000017945 */ /* 0x000fe80003800000 */
[----:B------:R1:W-:Y:S01]  /*5ba0*/  @!P3 STG.E.U8 desc[UR36][R6.64+0x48], R3 ;  /* 0x000048030600b986 */ /* 0x0003e2000c101124 */
[----:B------:R-:W-:Y:S05]  /*5bb0*/  @P4 BRA `(.L_x_237) ;  /* 0x00000000000c4947 */ /* 0x000fea0003800000 */
[----:B------:R-:W5:Y:S02]  /*5bc0*/  LDG.E.U8 R156, desc[UR36][R4.64+0x49] ;  /* 0x00004924049c7981 */ /* 0x000f64000c1e1100 */
[----:B-----5:R-:W-:-:S05]  /*5bd0*/  PRMT R12, R156, 0x8880, RZ ;  /* 0x000088809c0c7816 */ /* 0x020fca00000000ff */
[----:B------:R-:W-:-:S07]  /*5be0*/  IMAD R167, R12, R155, RZ ;  /* 0x0000009b0ca77224 */ /* 0x000fce00078e02ff */
.L_x_237:
[----:B------:R-:W-:Y:S05]  /*5bf0*/  BSYNC B1 ;  /* 0x0000000000017941 */ /* 0x000fea0003800000 */
.L_x_236:
        /* <DEDUP_REMOVED lines=10> */
.L_x_239:
[----:B------:R-:W-:Y:S05]  /*5ca0*/  BSYNC B1 ;  /* 0x0000000000017941 */ /* 0x000fea0003800000 */
.L_x_238:
[----:B-1----:R-:W-:Y:S01]  /*5cb0*/  @!P1 IMAD R3, R62, R154, R167 ;  /* 0x0000009a3e039224 */ /* 0x002fe200078e02a7 */
[----:B------:R-:W-:Y:S04]  /*5cc0*/  BSSY B1, `(.L_x_240) ;  /* 0x0000006000017945 */ /* 0x000fe80003800000 */
[----:B------:R1:W-:Y:S01]  /*5cd0*/  @!P1 STG.E.U8 desc[UR36][R8.64+0x48], R3 ;  /* 0x0000480308009986 */ /* 0x0003e2000c101124 */
[----:B------:R-:W-:Y:S05]  /*5ce0*/  @P3 BRA `(.L_x_241) ;  /* 0x00000000000c3947 */ /* 0x000fea0003800000 */
[----:B------:R-:W5:Y:S02]  /*5cf0*/  LDG.E.U8 R156, desc[UR36][R10.64+0x49] ;  /* 0x000049240a9c7981 */ /* 0x000f64000c1e1100 */
[----:B-----5:R-:W-:-:S05]  /*5d00*/  PRMT R12, R156, 0x8880, RZ ;  /* 0x000088809c0c7816 */ /* 0x020fca00000000ff */
[----:B------:R-:W-:-:S07]  /*5d10*/  IMAD R167, R12, R155, RZ ;  /* 0x0000009b0ca77224 */ /* 0x000fce00078e02ff */
.L_x_241:
[----:B------:R-:W-:Y:S05]  /*5d20*/  BSYNC B1 ;  /* 0x0000000000017941 */ /* 0x000fea0003800000 */
.L_x_240:
[----:B------:R-:W-:Y:S01]  /*5d30*/  @!P3 IMAD R63, R63, R154, R167 ;  /* 0x0000009a3f3fb224 */ /* 0x000fe200078e02a7 */
[----:B------:R-:W-:Y:S04]  /*5d40*/  BSSY B1, `(.L_x_242) ;  /* 0x0000006000017945 */ /* 0x000fe80003800000 */
[----:B------:R0:W-:Y:S01]  /*5d50*/  @!P3 STG.E.U8 desc[UR36][R8.64+0x49], R63 ;  /* 0x0000493f0800b986 */ /* 0x0001e2000c101124 */
[----:B------:R-:W-:Y:S05]  /*5d60*/  @P4 BRA `(.L_x_243) ;  /* 0x00000000000c4947 */ /* 0x000fea0003800000 */
[----:B------:R-:W5:Y:S02]  /*5d70*/  LDG.E.U8 R156, desc[UR36][R4.64+0x50] ;  /* 0x00005024049c7981 */ /* 0x000f64000c1e1100 */
[----:B-----5:R-:W-:-:S05]  /*5d80*/  PRMT R12, R156, 0x8880, RZ ;  /* 0x000088809c0c7816 */ /* 0x020fca00000000ff */
[----:B------:R-:W-:-:S07]  /*5d90*/  IMAD R167, R12, R155, RZ ;  /* 0x0000009b0ca77224 */ /* 0x000fce00078e02ff */
.L_x_243:
[----:B------:R-:W-:Y:S05]  /*5da0*/  BSYNC B1 ;  /* 0x0000000000017941 */ /* 0x000fea0003800000 */
.L_x_242:
        /* <DEDUP_REMOVED lines=10> */
.L_x_245:
[----:B------:R-:W-:Y:S05]  /*5e50*/  BSYNC B1 ;  /* 0x0000000000017941 */ /* 0x000fea0003800000 */
.L_x_244:
[----:B------:R-:W-:Y:S01]  /*5e60*/  @!P1 IMAD R65, R65, R154, R167 ;  /* 0x0000009a41419224 */ /* 0x000fe200078e02a7 */
[----:B------:R-:W-:Y:S04]  /*5e70*/  BSSY B1, `(.L_x_246) ;  /* 0x0000006000017945 */ /* 0x000fe80003800000 */
[----:B------:R0:W-:Y:S01]  /*5e80*/  @!P1 STG.E.U8 desc[UR36][R6.64+0x51], R65 ;  /* 0x0000514106009986 */ /* 0x0001e2000c101124 */
[----:B------:R-:W-:Y:S05]  /*5e90*/  @P3 BRA `(.L_x_247) ;  /* 0x00000000000c3947 */ /* 0x000fea0003800000 */
[----:B------:R-:W5:Y:S02]  /*5ea0*/  LDG.E.U8 R156, desc[UR36][R10.64+0x50] ;  /* 0x000050240a9c7981 */ /* 0x000f64000c1e1100 */
[----:B-----5:R-:W-:-:S05]  /*5eb0*/  PRMT R12, R156, 0x8880, RZ ;  /* 0x000088809c0c7816 */ /* 0x020fca00000000ff */
[----:B------:R-:W-:-:S07]  /*5ec0*/  IMAD R167, R12, R155, RZ ;  /* 0x0000009b0ca77224 */ /* 0x000fce00078e02ff */
.L_x_247:
[----:B------:R-:W-:Y:S05]  /*5ed0*/  BSYNC B1 ;  /* 0x0000000000017941 */ /* 0x000fea0003800000 */
.L_x_246:
[----:B-1----:R-:W-:Y:S01]  /*5ee0*/  @!P3 IMAD R3, R66, R154, R167 ;  /* 0x0000009a4203b224 */ /* 0x002fe200078e02a7 */
[----:B------:R-:W-:Y:S04]  /*5ef0*/  BSSY B1, `(.L_x_248) ;  /* 0x0000006000017945 */ /* 0x000fe80003800000 */
[----:B------:R1:W-:Y:S01]  /*5f00*/  @!P3 STG.E.U8 desc[UR36][R8.64+0x50], R3 ;  /* 0x000050030800b986 */ /* 0x0003e2000c101124 */
[----:B------:R-:W-:Y:S05]  /*5f10*/  @P4 BRA `(.L_x_249) ;  /* 0x00000000000c4947 */ /* 0x000fea0003800000 */
[----:B------:R-:W5:Y:S02]  /*5f20*/  LDG.E.U8 R156, desc[UR36][R10.64+0x51] ;  /* 0x000051240a9c7981 */ /* 0x000f64000c1e1100 */
[----:B-----5:R-:W-:-:S05]  /*5f30*/  PRMT R12, R156, 0x8880, RZ ;  /* 0x000088809c0c7816 */ /* 0x020fca00000000ff */
[----:B------:R-:W-:-:S07]  /*5f40*/  IMAD R167, R12, R155, RZ ;  /* 0x0000009b0ca77224 */ /* 0x000fce00078e02ff */
.L_x_249:
[----:B------:R-:W-:Y:S05]  /*5f50*/  BSYNC B1 ;  /* 0x0000000000017941 */ /* 0x000fea0003800000 */
.L_x_248:
        /* <DEDUP_REMOVED lines=10> */
.L_x_251:
[----:B------:R-:W-:Y:S05]  /*6000*/  BSYNC B1 ;  /* 0x0000000000017941 */ /* 0x000fea0003800000 */
.L_x_250:
[----:B-1----:R-:W-:Y:S01]  /*6010*/  @!P1 IMAD R3, R68, R154, R167 ;  /* 0x0000009a44039224 */ /* 0x002fe200078e02a7 */
[----:B------:R-:W-:Y:S04]  /*6020*/  BSSY B1, `(.L_x_252) ;  /* 0x0000006000017945 */ /* 0x000fe80003800000 */
[----:B------:R1:W-:Y:S01]  /*6030*/  @!P1 STG.E.U8 desc[UR36][R6.64+0x58], R3 ;  /* 0x0000580306009986 */ /* 0x0003e2000c101124 */
[----:B------:R-:W-:Y:S05]  /*6040*/  @P3 BRA `(.L_x_253) ;  /* 0x00000000000c3947 */ /* 0x000fea0003800000 */
[----:B------:R-:W5:Y:S02]  /*6050*/  LDG.E.U8 R156, desc[UR36][R4.64+0x59] ;  /* 0x00005924049c7981 */ /* 0x000f64000c1e1100 */
[----:B-----5:R-:W-:-:S05]  /*6060*/  PRMT R12, R156, 0x8880, RZ ;  /* 0x000088809c0c7816 */ /* 0x020fca00000000ff */
[----:B------:R-:W-:-:S07]  /*6070*/  IMAD R167, R12, R155, RZ ;  /* 0x0000009b0ca77224 */ /* 0x000fce00078e02ff */
.L_x_253:
[----:B------:R-:W-:Y:S05]  /*6080*/  BSYNC B1 ;  /* 0x0000000000017941 */ /* 0x000fea0003800000 */
.L_x_252:
[----:B------:R-:W-:Y:S01]  /*6090*/  @!P3 IMAD R69, R69, R154, R167 ;  /* 0x0000009a4545b224 */ /* 0x000fe200078e02a7 */
[----:B------:R-:W-:Y:S04]  /*60a0*/  BSSY B1, `(.L_x_254) ;  /* 0x0000006000017945 */ /* 0x000fe80003800000 */
[----:B------:R0:W-:Y:S01]  /*60b0*/  @!P3 STG.E.U8 desc[UR36][R6.64+0x59], R69 ;  /* 0x000059450600b986 */ /* 0x0001e2000c101124 */
[----:B------:R-:W-:Y:S05]  /*60c0*/  @P4 BRA `(.L_x_255) ;  /* 0x00000000000c4947 */ /* 0x000fea0003800000 */
[----:B------:R-:W5:Y:S02]  /*60d0*/  LDG.E.U8 R156, desc[UR36][R10.64+0x58] ;  /* 0x000058240a9c7981 */ /* 0x000f64000c1e1100 */
[----:B-----5:R-:W-:-:S05]  /*60e0*/  PRMT R12, R156, 0x8880, RZ ;  /* 0x000088809c0c7816 */ /* 0x020fca00000000ff */
[----:B------:R-:W-:-:S07]  /*60f0*/  IMAD R167, R12, R155, RZ ;  /* 0x0000009b0ca77224 */ /* 0x000fce00078e02ff */
.L_x_255:
[----:B------:R-:W-:Y:S05]  /*6100*/  BSYNC B1 ;  /* 0x0000000000017941 */ /* 0x000fea0003800000 */
.L_x_254:
        /* <DEDUP_REMOVED lines=10> */
.L_x_257:
[----:B------:R-:W-:Y:S05]  /*61b0*/  BSYNC B1 ;  /* 0x0000000000017941 */ /* 0x000fea0003800000 */
.L_x_256:
[----:B------:R-:W-:Y:S01]  /*61c0*/  @!P1 IMAD R71, R71, R154, R167 ;  /* 0x0000009a47479224 */ /* 0x000fe200078e02a7 */
[----:B------:R-:W-:Y:S04]  /*61d0*/  BSSY B1, `(.L_x_258) ;  /* 0x0000006000017945 */ /* 0x000fe80003800000 */
[----:B------:R0:W-:Y:S01]  /*61e0*/  @!P1 STG.E.U8 desc[UR36][R8.64+0x59], R71 ;  /* 0x0000594708009986 */ /* 0x0001e2000c101124 */
[----:B------:R-:W-:Y:S05]  /*61f0*/  @P3 BRA `(.L_x_259) ;  /* 0x00000000000c3947 */ /* 0x000fea0003800000 */
[----:B------:R-:W5:Y:S02]  /*6200*/  LDG.E.U8 R156, desc[UR36][R4.64+0x60] ;  /* 0x00006024049c7981 */ /* 0x000f64000c1e1100 */
[----:B-----5:R-:W-:-:S05]  /*6210*/  PRMT R12, R156, 0x8880, RZ ;  /* 0x000088809c0c7816 */ /* 0x020fca00000000ff */
[----:B------:R-:W-:-:S07]  /*6220*/  IMAD R167, R12, R155, RZ ;  /* 0x0000009b0ca77224 */ /* 0x000fce00078e02ff */
.L_x_259:
[----:B------:R-:W-:Y:S05]  /*6230*/  BSYNC B1 ;  /* 0x0000000000017941 */ /* 0x000fea0003800000 */
.L_x_258:
[----:B-1----:R-:W-:Y:S01]  /*6240*/  @!P3 IMAD R3, R72, R154, R167 ;  /* 0x0000009a4803b224 */ /* 0x002fe200078e02a7 */
[----:B------:R-:W-:Y:S04]  /*6250*/  BSSY B1, `(.L_x_260) ;  /* 0x0000006000017945 */ /* 0x000fe80003800000 */
[----:B------:R1:W-:Y:S01]  /*6260*/  @!P3 STG.E.U8 desc[UR36][R6.64+0x60], R3 ;  /* 0x000060030600b986 */ /* 0x0003e2000c101124 */
[----:B------:R-:W-:Y:S05]  /*6270*/  @P4 BRA `(.L_x_261) ;  /* 0x00000000000c4947 */ /* 0x000fea0003800000 */
[----:B------:R-:W5:Y:S02]  /*6280*/  LDG.E.U8 R156, desc[UR36][R4.64+0x61] ;  /* 0x00006124049c7981 */ /* 0x000f64000c1e1100 */
[----:B-----5:R-:W-:-:S05]  /*6290*/  PRMT R12, R156, 0x8880, RZ ;  /* 0x000088809c0c7816 */ /* 0x020fca00000000ff */
[----:B------:R-:W-:-:S07]  /*62a0*/  IMAD R167, R12, R155, RZ ;  /* 0x0000009b0ca77224 */ /* 0x000fce00078e02ff */
.L_x_261:
[----:B------:R-:W-:Y:S05]  /*62b0*/  BSYNC B1 ;  /* 0x0000000000017941 */ /* 0x000fea0003800000 */
.L_x_260:
        /* <DEDUP_REMOVED lines=10> */
.L_x_263:
[----:B------:R-:W-:Y:S05]  /*6360*/  BSYNC B1 ;  /* 0x0000000000017941 */ /* 0x000fea0003800000 */
.L_x_262:
[----:B-1----:R-:W-:Y:S01]  /*6370*/  @!P1 IMAD R3, R74, R154, R167 ;  /* 0x0000009a4a039224 */ /* 0x002fe200078e02a7 */
[----:B------:R-:W-:Y:S04]  /*6380*/  BSSY B1, `(.L_x_264) ;  /* 0x0000006000017945 */ /* 0x000fe80003800000 */
[----:B------:R1:W-:Y:S01]  /*6390*/  @!P1 STG.E.U8 desc[UR36][R8.64+0x60], R3 ;  /* 0x0000600308009986 */ /* 0x0003e2000c101124 */
[----:B------:R-:W-:Y:S05]  /*63a0*/  @P3 BRA `(.L_x_265) ;  /* 0x00000000000c3947 */ /* 0x000fea0003800000 */
[----:B------:R-:W5:Y:S02]  /*63b0*/  LDG.E.U8 R156, desc[UR36][R10.64+0x61] ;  /* 0x000061240a9c7981 */ /* 0x000f64000c1e1100 */
[----:B-----5:R-:W-:-:S05]  /*63c0*/  PRMT R12, R156, 0x8880, RZ ;  /* 0x000088809c0c7816 */ /* 0x020fca00000000ff */
[----:B------:R-:W-:-:S07]  /*63d0*/  IMAD R167, R12, R155, RZ ;  /* 0x0000009b0ca77224 */ /* 0x000fce00078e02ff */
.L_x_265:
[----:B------:R-:W-:Y:S05]  /*63e0*/  BSYNC B1 ;  /* 0x0000000000017941 */ /* 0x000fea0003800000 */
.L_x_264:
[----:B------:R-:W-:Y:S01]  /*63f0*/  @!P3 IMAD R75, R75, R154, R167 ;  /* 0x0000009a4b4bb224 */ /* 0x000fe200078e02a7 */
[----:B------:R-:W-:Y:S04]  /*6400*/  BSSY B1, `(.L_x_266) ;  /* 0x0000006000017945 */ /* 0x000fe80003800000 */
[----:B------:R0:W-:Y:S01]  /*6410*/  @!P3 STG.E.U8 desc[UR36][R8.64+0x61], R75 ;  /* 0x0000614b0800b986 */ /* 0x0001e2000c101124 */
[----:B------:R-:W-:Y:S05]  /*6420*/  @P4 BRA `(.L_x_267) ;  /* 0x00000000000c4947 */ /* 0x000fea0003800000 */
[----:B------:R-:W5:Y:S02]  /*6430*/  LDG.E.U8 R156, desc[UR36][R4.64+0x68] ;  /* 0x00006824049c7981 */ /* 0x000f64000c1e1100 */
[----:B-----5:R-:W-:-:S05]  /*6440*/  PRMT R12, R156, 0x8880, RZ ;  /* 0x000088809c0c7816 */ /* 0x020fca00000000ff */
[----:B------:R-:W-:-:S07]  /*6450*/  IMAD R167, R12, R155, RZ ;  /* 0x0000009b0ca77224 */ /* 0x000fce00078e02ff */
.L_x_267:
[----:B------:R-:W-:Y:S05]  /*6460*/  BSYNC B1 ;  /* 0x0000000000017941 */ /* 0x000fea0003800000 */
.L_x_266:
        /* <DEDUP_REMOVED lines=10> */
.L_x_269:
[----:B------:R-:W-:Y:S05]  /*6510*/  BSYNC B1 ;  /* 0x0000000000017941 */ /* 0x000fea0003800000 */
.L_x_268:
[----:B------:R-:W-:Y:S01]  /*6520*/  @!P1 IMAD R77, R77, R154, R167 ;  /* 0x0000009a4d4d9224 */ /* 0x000fe200078e02a7 */
[----:B------:R-:W-:Y:S04]  /*6530*/  BSSY B1, `(.L_x_270) ;  /* 0x0000006000017945 */ /* 0x000fe80003800000 */
[----:B------:R0:W-:Y:S01]  /*6540*/  @!P1 STG.E.U8 desc[UR36][R6.64+0x69], R77 ;  /* 0x0000694d06009986 */ /* 0x0001e2000c101124 */
[----:B------:R-:W-:Y:S05]  /*6550*/  @P3 BRA `(.L_x_271) ;  /* 0x00000000000c3947 */ /* 0x000fea0003800000 */
[----:B------:R-:W5:Y:S02]  /*6560*/  LDG.E.U8 R156, desc[UR36][R10.64+0x68] ;  /* 0x000068240a9c7981 */ /* 0x000f64000c1e1100 */
[----:B-----5:R-:W-:-:S05]  /*6570*/  PRMT R12, R156, 0x8880, RZ ;  /* 0x000088809c0c7816 */ /* 0x020fca00000000ff */
[----:B------:R-:W-:-:S07]  /*6580*/  IMAD R167, R12, R155, RZ ;  /* 0x0000009b0ca77224 */ /* 0x000fce00078e02ff */
.L_x_271:
[----:B------:R-:W-:Y:S05]  /*6590*/  BSYNC B1 ;  /* 0x0000000000017941 */ /* 0x000fea0003800000 */
.L_x_270:
[----:B-1----:R-:W-:Y:S01]  /*65a0*/  @!P3 IMAD R3, R78, R154, R167 ;  /* 0x0000009a4e03b224 */ /* 0x002fe200078e02a7 */
[----:B------:R-:W-:Y:S04]  /*65b0*/  BSSY B1, `(.L_x_272) ;  /* 0x0000006000017945 */ /* 0x000fe80003800000 */
[----:B------:R1:W-:Y:S01]  /*65c0*/  @!P3 STG.E.U8 desc[UR36][R8.64+0x68], R3 ;  /* 0x000068030800b986 */ /* 0x0003e2000c101124 */
[----:B------:R-:W-:Y:S05]  /*65d0*/  @P4 BRA `(.L_x_273) ;  /* 0x00000000000c4947 */ /* 0x000fea0003800000 */
[----:B------:R-:W5:Y:S02]  /*65e0*/  LDG.E.U8 R156, desc[UR36][R10.64+0x69] ;  /* 0x000069240a9c7981 */ /* 0x000f64000c1e1100 */
[----:B-----5:R-:W-:-:S05]  /*65f0*/  PRMT R12, R156, 0x8880, RZ ;  /* 0x000088809c0c7816 */ /* 0x020fca00000000ff */
[----:B------:R-:W-:-:S07]  /*6600*/  IMAD R167, R12, R155, RZ ;  /* 0x0000009b0ca77224 */ /* 0x000fce00078e02ff */
.L_x_273:
[----:B------:R-:W-:Y:S05]  /*6610*/  BSYNC B1 ;  /* 0x0000000000017941 */ /* 0x000fea0003800000 */
.L_x_272:
        /* <DEDUP_REMOVED lines=10> */
.L_x_275:
[----:B------:R-:W-:Y:S05]  /*66c0*/  BSYNC B1 ;  /* 0x0000000000017941 */ /* 0x000fea0003800000 */
.L_x_274:
[----:B-1----:R-:W-:Y:S01]  /*66d0*/  @!P1 IMAD R3, R80, R154, R167 ;  /* 0x0000009a50039224 */ /* 0x002fe200078e02a7 */
[----:B------:R-:W-:Y:S04]  /*66e0*/  BSSY B1, `(.L_x_276) ;  /* 0x0000006000017945 */ /* 0x000fe80003800000 */
[----:B------:R1:W-:Y:S01]  /*66f0*/  @!P1 STG.E.U8 desc[UR36][R6.64+0x70], R3 ;  /* 0x0000700306009986 */ /* 0x0003e2000c101124 */
[----:B------:R-:W-:Y:S05]  /*6700*/  @P3 BRA `(.L_x_277) ;  /* 0x00000000000c3947 */ /* 0x000fea0003800000 */
[----:B------:R-:W5:Y:S02]  /*6710*/  LDG.E.U8 R156, desc[UR36][R4.64+0x71] ;  /* 0x00007124049c7981 */ /* 0x000f64000c1e1100 */
[----:B-----5:R-:W-:-:S05]  /*6720*/  PRMT R12, R156, 0x8880, RZ ;  /* 0x000088809c0c7816 */ /* 0x020fca00000000ff */
[----:B------:R-:W-:-:S07]  /*6730*/  IMAD R167, R12, R155, RZ ;  /* 0x0000009b0ca77224 */ /* 0x000fce00078e02ff */
.L_x_277:
[----:B------:R-:W-:Y:S05]  /*6740*/  BSYNC B1 ;  /* 0x0000000000017941 */ /* 0x000fea0003800000 */
.L_x_276:
[----:B------:R-:W-:Y:S01]  /*6750*/  @!P3 IMAD R81, R81, R154, R167 ;  /* 0x0000009a5151b224 */ /* 0x000fe200078e02a7 */
[----:B------:R-:W-:Y:S04]  /*6760*/  BSSY B1, `(.L_x_278) ;  /* 0x0000006000017945 */ /* 0x000fe80003800000 */
[----:B------:R0:W-:Y:S01]  /*6770*/  @!P3 STG.E.U8 desc[UR36][R6.64+0x71], R81 ;  /* 0x000071510600b986 */ /* 0x0001e2000c101124 */
[----:B------:R-:W-:Y:S05]  /*6780*/  @P4 BRA `(.L_x_279) ;  /* 0x00000000000c4947 */ /* 0x000fea0003800000 */
[----:B------:R-:W5:Y:S02]  /*6790*/  LDG.E.U8 R156, desc[UR36][R10.64+0x70] ;  /* 0x000070240a9c7981 */ /* 0x000f64000c1e1100 */
[----:B-----5:R-:W-:-:S05]  /*67a0*/  PRMT R12, R156, 0x8880, RZ ;  /* 0x000088809c0c7816 */ /* 0x020fca00000000ff */
[----:B------:R-:W-:-:S07]  /*67b0*/  IMAD R167, R12, R155, RZ ;  /* 0x0000009b0ca77224 */ /* 0x000fce00078e02ff */
.L_x_279:
[----:B------:R-:W-:Y:S05]  /*67c0*/  BSYNC B1 ;  /* 0x0000000000017941 */ /* 0x000fea0003800000 */
.L_x_278:
[----:B------:R-:W-:Y:S01]  /*67d0*/  ISETP.LT.OR P1, PT, R164, 0x72, !P0 ;  /* 0x00000072a400780c */ /* 0x000fe20004721670 */
[----:B-1----:R-:W-:Y:S01]  /*67e0*/  @!P4 IMAD R3, R82, R154, R167 ;  /* 0x0000009a5203c224 */ /* 0x002fe200078e02a7 */
[----:B------:R-:W-:Y:S01]  /*67f0*/  BSSY B1, `(.L_x_280) ;  /* 0x0000009000017945 */ /* 0x000fe20003800000 */
[C---:B------:R-:W-:Y:S02]  /*6800*/  ISETP.LT.OR P3, PT, R164.reuse, 0x79, !P2 ;  /* 0x00000079a400780c */ /* 0x040fe40005761670 */
[C---:B------:R-:W-:Y:S01]  /*6810*/  ISETP.LT.OR P2, PT, R164.reuse, 0x7a, !P2 ;  /* 0x0000007aa400780c */ /* 0x040fe20005741670 */
[----:B------:R1:W-:Y:S01]  /*6820*/  @!P4 STG.E.U8 desc[UR36][R8.64+0x70], R3 ;  /* 0x000070030800c986 */ /* 0x0003e2000c101124 */
[----:B------:R-:W-:-:S06]  /*6830*/  ISETP.LT.OR P4, PT, R164, 0x79, !P0 ;  /* 0x00000079a400780c */ /* 0x000fcc0004781670 */
[----:B------:R-:W-:Y:S07]  /*6840*/  @P1 BRA `(.L_x_281) ;  /* 0x00000000000c1947 */ /* 0x000fee0003800000 */
[----:B------:R-:W5:Y:S02]  /*6850*/  LDG.E.U8 R156, desc[UR36][R10.64+0x71] ;  /* 0x000071240a9c7981 */ /* 0x000f64000c1e1100 */
[----:B-----5:R-:W-:-:S05]  /*6860*/  PRMT R12, R156, 0x8880, RZ ;  /* 0x000088809c0c7816 */ /* 0x020fca00000000ff */
[----:B------:R-:W-:-:S07]  /*6870*/  IMAD R167, R12, R155, RZ ;  /* 0x0000009b0ca77224 */ /* 0x000fce00078e02ff */
.L_x_281:
[----:B------:R-:W-:Y:S05]  /*6880*/  BSYNC B1 ;  /* 0x0000000000017941 */ /* 0x000fea0003800000 */
.L_x_280:
[----:B------:R-:W-:Y:S01]  /*6890*/  @!P1 IMAD R83, R83, R154, R167 ;  /* 0x0000009a53539224 */ /* 0x000fe200078e02a7 */
[----:B------:R-:W-:Y:S04]  /*68a0*/  BSSY B1, `(.L_x_282) ;  /* 0x0000006000017945 */ /* 0x000fe80003800000 */
[----:B------:R0:W-:Y:S01]  /*68b0*/  @!P1 STG.E.U8 desc[UR36][R8.64+0x71], R83 ;  /* 0x0000715308009986 */ /* 0x0001e2000c101124 */
[----:B------:R-:W-:Y:S05]  /*68c0*/  @P3 BRA `(.L_x_283) ;  /* 0x00000000000c3947 */ /* 0x000fea0003800000 */
[----:B------:R-:W5:Y:S02]  /*68d0*/  LDG.E.U8 R156, desc[UR36][R4.64+0x78] ;  /* 0x00007824049c7981 */ /* 0x000f64000c1e1100 */
[----:B-----5:R-:W-:-:S05]  /*68e0*/  PRMT R12, R156, 0x8880, RZ ;  /* 0x000088809c0c7816 */ /* 0x020fca00000000ff */
[----:B------:R-:W-:-:S07]  /*68f0*/  IMAD R167, R12, R155, RZ ;  /* 0x0000009b0ca77224 */ /* 0x000fce00078e02ff */
.L_x_283:
[----:B------:R-:W-:Y:S05]  /*6900*/  BSYNC B1 ;  /* 0x0000000000017941 */ /* 0x000fea0003800000 */
.L_x_282:
[----:B-1----:R-:W-:Y:S01]  /*6910*/  @!P3 IMAD R3, R84, R154, R167 ;  /* 0x0000009a5403b224 */ /* 0x002fe200078e02a7 */
[----:B------:R-:W-:Y:S04]  /*6920*/  BSSY B1, `(.L_x_284) ;  /* 0x0000006000017945 */ /* 0x000fe80003800000 */
[----:B------:R1:W-:Y:S01]  /*6930*/  @!P3 STG.E.U8 desc[UR36][R6.64+0x78], R3 ;  /* 0x000078030600b986 */ /* 0x0003e2000c101124 */
[----:B------:R-:W-:Y:S05]  /*6940*/  @P2 BRA `(.L_x_285) ;  /* 0x00000000000c2947 */ /* 0x000fea0003800000 */
[----:B------:R-:W5:Y:S02]  /*6950*/  LDG.E.U8 R156, desc[UR36][R4.64+0x79] ;  /* 0x00007924049c7981 */ /* 0x000f64000c1e1100 */
[----:B-----5:R-:W-:-:S05]  /*6960*/  PRMT R12, R156, 0x8880, RZ ;  /* 0x000088809c0c7816 */ /* 0x020fca00000000ff */
[----:B------:R-:W-:-:S07]  /*6970*/  IMAD R167, R12, R155, RZ ;  /* 0x0000009b0ca77224 */ /* 0x000fce00078e02ff */
.L_x_285:
[----:B------:R-:W-:Y:S05]  /*6980*/  BSYNC B1 ;  /* 0x0000000000017941 */ /* 0x000fea0003800000 */
.L_x_284:
[----:B------:R-:W-:Y:S01]  /*6990*/  @!P2 IMAD R85, R85, R154, R167 ;  /* 0x0000009a5555a224 */ /* 0x000fe200078e02a7 */
[----:B------:R-:W-:Y:S04]  /*69a0*/  BSSY B1, `(.L_x_286) ;  /* 0x0000006000017945 */ /* 0x000fe80003800000 */
[----:B------:R0:W-:Y:S01]  /*69b0*/  @!P2 STG.E.U8 desc[UR36][R6.64+0x79], R85 ;  /* 0x000079550600a986 */ /* 0x0001e2000c101124 */
[----:B------:R-:W-:Y:S05]  /*69c0*/  @P4 BRA `(.L_x_287) ;  /* 0x00000000000c4947 */ /* 0x000fea0003800000 */
[----:B------:R-:W5:Y:S02]  /*69d0*/  LDG.E.U8 R156, desc[UR36][R10.64+0x78] ;  /* 0x000078240a9c7981 */ /* 0x000f64000c1e1100 */
[----:B-----5:R-:W-:-:S05]  /*69e0*/  PRMT R4, R156, 0x8880, RZ ;  /* 0x000088809c047816 */ /* 0x020fca00000000ff */
[----:B------:R-:W-:-:S07]  /*69f0*/  IMAD R167, R4, R155, RZ ;  /* 0x0000009b04a77224 */ /* 0x000fce00078e02ff */
.L_x_287:
[----:B------:R-:W-:Y:S05]  /*6a00*/  BSYNC B1 ;  /* 0x0000000000017941 */ /* 0x000fea0003800000 */
.L_x_286:
[----:B-1----:R-:W-:Y:S01]  /*6a10*/  @!P4 IMAD R3, R86, R154, R167 ;  /* 0x0000009a5603c224 */ /* 0x002fe200078e02a7 */
[----:B------:R-:W-:Y:S01]  /*6a20*/  ISETP.LT.OR P0, PT, R164, 0x7a, !P0 ;  /* 0x0000007aa400780c */ /* 0x000fe20004701670 */
[----:B------:R-:W-:Y:S03]  /*6a30*/  BSSY B1, `(.L_x_288) ;  /* 0x0000006000017945 */ /* 0x000fe60003800000 */
[----:B------:R1:W-:Y:S09]  /*6a40*/  @!P4 STG.E.U8 desc[UR36][R8.64+0x78], R3 ;  /* 0x000078030800c986 */ /* 0x0003f2000c101124 */
[----:B------:R-:W-:Y:S05]  /*6a50*/  @P0 BRA `(.L_x_289) ;  /* 0x00000000000c0947 */ /* 0x000fea0003800000 */
[----:B------:R-:W5:Y:S02]  /*6a60*/  LDG.E.U8 R156, desc[UR36][R10.64+0x79] ;  /* 0x000079240a9c7981 */ /* 0x000f64000c1e1100 */
[----:B-----5:R-:W-:-:S05]  /*6a70*/  PRMT R4, R156, 0x8880, RZ ;  /* 0x000088809c047816 */ /* 0x020fca00000000ff */
[----:B------:R-:W-:-:S07]  /*6a80*/  IMAD R167, R4, R155, RZ ;  /* 0x0000009b04a77224 */ /* 0x000fce00078e02ff */
.L_x_289:
[----:B------:R-:W-:Y:S05]  /*6a90*/  BSYNC B1 ;  /* 0x0000000000017941 */ /* 0x000fea0003800000 */
.L_x_288:
[----:B------:R-:W-:Y:S01]  /*6aa0*/  IMAD R87, R87, R154, R167 ;  /* 0x0000009a57577224 */ /* 0x000fe200078e02a7 */
[----:B------:R-:W-:Y:S06]  /*6ab0*/  @P0 BRA `(.L_x_290) ;  /* 0x0000001800180947 */ /* 0x000fec0003800000 */
[----:B------:R0:W-:Y:S01]  /*6ac0*/  STG.E.U8 desc[UR36][R8.64+0x79], R87 ;  /* 0x0000795708007986 */ /* 0x0001e2000c101124 */
[----:B------:R-:W-:Y:S05]  /*6ad0*/  BRA `(.L_x_290) ;  /* 0x0000001800107947 */ /* 0x000fea0003800000 */
.L_x_33:
[C---:B------:R-:W-:Y:S02]  /*6ae0*/  ISETP.GE.AND P2, PT, R3.reuse, 0x1, PT ;  /* 0x000000010300780c */ /* 0x040fe40003f46270 */
[----:B------:R-:W-:Y:S02]  /*6af0*/  ISETP.GE.AND P0, PT, R3, 0x9, PT ;  /* 0x000000090300780c */ /* 0x000fe40003f06270 */
[C---:B------:R-:W-:Y:S02]  /*6b00*/  ISETP.LT.OR P3, PT, R164.reuse, 0x1, !P2 ;  /* 0x00000001a400780c */ /* 0x040fe40005761670 */
[C---:B------:R-:W-:Y:S02]  /*6b10*/  ISETP.LT.OR P4, PT, R164.reuse, 0x2, !P2 ;  /* 0x00000002a400780c */ /* 0x040fe40005781670 */
[----:B------:R-:W-:-:S09]  /*6b20*/  ISETP.LT.OR P1, PT, R164, 0x1, !P0 ;  /* 0x00000001a400780c */ /* 0x000fd20004721670 */
[-C--:B------:R-:W-:Y:S02]  /*6b30*/  @!P3 IMAD R5, R88, R154.reuse, RZ ;  /* 0x0000009a5805b224 */ /* 0x080fe400078e02ff */
[-C--:B------:R-:W-:Y:S02]  /*6b40*/  @!P4 IMAD R89, R89, R154.reuse, RZ ;  /* 0x0000009a5959c224 */ /* 0x080fe400078e02ff */
[----:B------:R-:W-:Y:S01]  /*6b50*/  @!P1 IMAD R11, R90, R154, RZ ;  /* 0x0000009a5a0b9224 */ /* 0x000fe200078e02ff */
[----:B------:R0:W-:Y:S01]  /*6b60*/  @!P3 STG.E.U8 desc[UR36][R158.64], R5 ;  /* 0x000000059e00b986 */ /* 0x0001e2000c101124 */
[----:B------:R-:W-:-:S03]  /*6b70*/  ISETP.LT.OR P3, PT, R164, 0x2, !P0 ;  /* 0x00000002a400780c */ /* 0x000fc60004761670 */
[----:B------:R-:W-:Y:S01]  /*6b80*/  @!P4 STG.E.U8 desc[UR36][R158.64+0x1], R89 ;  /* 0x000001599e00c986 */ /* 0x000fe2000c101124 */
[----:B------:R-:W-:-:S03]  /*6b90*/  ISETP.LT.OR P4, PT, R164, 0x9, !P2 ;  /* 0x00000009a400780c */ /* 0x000fc60005781670 */
[----:B------:R1:W-:Y:S01]  /*6ba0*/  @!P1 STG.E.U8 desc[UR36][R12.64], R11 ;  /* 0x0000000b0c009986 */ /* 0x0003e2000c101124 */
[----:B------:R-:W-:-:S05]  /*6bb0*/  ISETP.LT.OR P1, PT, R164, 0xa, !P2 ;  /* 0x0000000aa400780c */ /* 0x000fca0005721670 */
[----:B------:R-:W-:-:S04]  /*6bc0*/  @!P3 IMAD R91, R91, R154, RZ ;  /* 0x0000009a5b5bb224 */ /* 0x000fc800078e02ff */
[-C--:B0-----:R-:W-:Y:S01]  /*6bd0*/  @!P4 IMAD R5, R92, R154.reuse, RZ ;  /* 0x0000009a5c05c224 */ /* 0x081fe200078e02ff */
[----:B------:R-:W-:Y:S01]  /*6be0*/  @!P3 STG.E.U8 desc[UR36][R12.64+0x1], R91 ;  /* 0x0000015b0c00b986 */ /* 0x000fe2000c101124 */
[C---:B------:R-:W-:Y:S02]  /*6bf0*/  ISETP.LT.OR P3, PT, R164.reuse, 0x9, !P0 ;  /* 0x00000009a400780c */ /* 0x040fe40004761670 */
[----:B------:R-:W-:Y:S01]  /*6c00*/  @!P1 IMAD R93, R93, R154, RZ ;  /* 0x0000009a5d5d9224 */ /* 0x000fe200078e02ff */
[----:B------:R0:W-:Y:S01]  /*6c10*/  @!P4 STG.E.U8 desc[UR36][R158.64+0x8], R5 ;  /* 0x000008059e00c986 */ /* 0x0001e2000c101124 */
[----:B------:R-:W-:-:S03]  /*6c20*/  ISETP.LT.OR P4, PT, R164, 0xa, !P0 ;  /* 0x0000000aa400780c */ /* 0x000fc60004781670 */
[----:B------:R-:W-:Y:S01]  /*6c30*/  @!P1 STG.E.U8 desc[UR36][R158.64+0x9], R93 ;  /* 0x0000095d9e009986 */ /* 0x000fe2000c101124 */
[----:B------:R-:W-:-:S05]  /*6c40*/  ISETP.LT.OR P1, PT, R164, 0x11, !P2 ;  /* 0x00000011a400780c */ /* 0x000fca0005721670 */
[----:B-1----:R-:W-:-:S04]  /*6c50*/  @!P3 IMAD R11, R94, R154, RZ ;  /* 0x0000009a5e0bb224 */ /* 0x002fc800078e02ff */
[-C--:B------:R-:W-:Y:S01]  /*6c60*/  @!P4 IMAD R95, R95, R154.reuse, RZ ;  /* 0x0000009a5f5fc224 */ /* 0x080fe200078e02ff */
[----:B------:R1:W-:Y:S01]  /*6c70*/  @!P3 STG.E.U8 desc[UR36][R12.64+0x8], R11 ;  /* 0x0000080b0c00b986 */ /* 0x0003e2000c101124 */
[----:B------:R-:W-:Y:S02]  /*6c80*/  ISETP.LT.OR P3, PT, R164, 0x12, !P2 ;  /* 0x00000012a400780c */ /* 0x000fe40005761670 */
[----:B------:R-:W-:Y:S01]  /*6c90*/  @!P1 IMAD R15, R96, R154, RZ ;  /* 0x0000009a600f9224 */ /* 0x000fe200078e02ff */
        /* <DEDUP_REMOVED lines=17> */
[----:B--2---:R-:W-:Y:S01]  /*6db0*/  @!P1 IMAD R15, R102, R154, RZ ;  /* 0x0000009a660f9224 */ /* 0x004fe200078e02ff */
        /* <DEDUP_REMOVED lines=128> */
[----:B------:R-:W-:Y:S01]  /*75c0*/  @!P1 STG.E.U8 desc[UR36][R158.64+0x70], R15 ;  /* 0x0000700f9e009986 */ /* 0x000fe2000c101124 */
[----:B------:R-:W-:-:S05]  /*75d0*/  ISETP.LT.OR P1, PT, R164, 0x72, !P0 ;  /* 0x00000072a400780c */ /* 0x000fca0004721670 */
[----:B------:R-:W-:-:S04]  /*75e0*/  @!P3 IMAD R145, R145, R154, RZ ;  /* 0x0000009a9191b224 */ /* 0x000fc800078e02ff */
[-C--:B0-----:R-:W-:Y:S01]  /*75f0*/  @!P4 IMAD R5, R146, R154.reuse, RZ ;  /* 0x0000009a9205c224 */ /* 0x081fe200078e02ff */
[----:B------:R-:W-:Y:S01]  /*7600*/  @!P3 STG.E.U8 desc[UR36][R158.64+0x71], R145 ;  /* 0x000071919e00b986 */ /* 0x000fe2000c101124 */
[C---:B------:R-:W-:Y:S02]  /*7610*/  ISETP.LT.OR P3, PT, R164.reuse, 0x79, !P2 ;  /* 0x00000079a400780c */ /* 0x040fe40005761670 */
[C---:B------:R-:W-:Y:S01]  /*7620*/  ISETP.LT.OR P2, PT, R164.reuse, 0x7a, !P2 ;  /* 0x0000007aa400780c */ /* 0x040fe20005741670 */
[----:B------:R-:W-:Y:S01]  /*7630*/  @!P1 IMAD R147, R147, R154, RZ ;  /* 0x0000009a93939224 */ /* 0x000fe200078e02ff */
[----:B------:R0:W-:Y:S01]  /*7640*/  @!P4 STG.E.U8 desc[UR36][R12.64+0x70], R5 ;  /* 0x000070050c00c986 */ /* 0x0001e2000c101124 */
[C---:B------:R-:W-:Y:S02]  /*7650*/  ISETP.LT.OR P4, PT, R164.reuse, 0x79, !P0 ;  /* 0x00000079a400780c */ /* 0x040fe40004781670 */
[----:B------:R-:W-:Y:S01]  /*7660*/  ISETP.LT.OR P0, PT, R164, 0x7a, !P0 ;  /* 0x0000007aa400780c */ /* 0x000fe20004701670 */
[----:B------:R-:W-:Y:S01]  /*7670*/  @!P1 STG.E.U8 desc[UR36][R12.64+0x71], R147 ;  /* 0x000071930c009986 */ /* 0x000fe2000c101124 */
[----:B------:R-:W-:-:S04]  /*7680*/  ISETP.GE.AND P1, PT, R3, 0x81, PT ;  /* 0x000000810300780c */ /* 0x000fc80003f26270 */
[-C--:B-1----:R-:W-:Y:S02]  /*7690*/  @!P3 IMAD R11, R148, R154.reuse, RZ ;  /* 0x0000009a940bb224 */ /* 0x082fe400078e02ff */
[----:B------:R-:W-:-:S03]  /*76a0*/  @!P2 IMAD R149, R149, R154, RZ ;  /* 0x0000009a9595a224 */ /* 0x000fc600078e02ff */
[----:B------:R1:W-:Y:S01]  /*76b0*/  @!P3 STG.E.U8 desc[UR36][R158.64+0x78], R11 ;  /* 0x0000780b9e00b986 */ /* 0x0003e2000c101124 */
[----:B------:R-:W-:Y:S01]  /*76c0*/  ISETP.LT.OR P3, PT, R164, 0x1, !P1 ;  /* 0x00000001a400780c */ /* 0x000fe20004f61670 */
[-C--:B0-----:R-:W-:Y:S02]  /*76d0*/  @!P4 IMAD R5, R150, R154.reuse, RZ ;  /* 0x0000009a9605c224 */ /* 0x081fe400078e02ff */
[----:B------:R-:W-:Y:S01]  /*76e0*/  @!P2 STG.E.U8 desc[UR36][R158.64+0x79], R149 ;  /* 0x000079959e00a986 */ /* 0x000fe2000c101124 */
[----:B------:R-:W-:Y:S01]  /*76f0*/  ISETP.LT.OR P2, PT, R164, 0x2, !P1 ;  /* 0x00000002a400780c */ /* 0x000fe20004f41670 */
[----:B------:R-:W-:Y:S02]  /*7700*/  @!P0 IMAD R151, R151, R154, RZ ;  /* 0x0000009a97978224 */ /* 0x000fe400078e02ff */
[----:B------:R0:W-:Y:S01]  /*7710*/  @!P4 STG.E.U8 desc[UR36][R12.64+0x78], R5 ;  /* 0x000078050c00c986 */ /* 0x0001e2000c101124 */
[----:B------:R-:W-:-:S03]  /*7720*/  ISETP.GE.AND P4, PT, R3, 0x89, PT ;  /* 0x000000890300780c */ /* 0x000fc60003f86270 */
[----:B------:R-:W-:Y:S01]  /*7730*/  @!P0 STG.E.U8 desc[UR36][R12.64+0x79], R151 ;  /* 0x000079970c008986 */ /* 0x000fe2000c101124 */
[----:B------:R-:W-:Y:S01]  /*7740*/  ISETP.LT.OR P0, PT, R164, 0x1, !P4 ;  /* 0x00000001a400780c */ /* 0x000fe20006701670 */
[----:B------:R-:W-:-:S04]  /*7750*/  @!P3 IMAD R3, R24, R154, RZ ;  /* 0x0000009a1803b224 */ /* 0x000fc800078e02ff */
[----:B------:R-:W-:Y:S01]  /*7760*/  @!P2 IMAD R25, R25, R154, RZ ;  /* 0x0000009a1919a224 */ /* 0x000fe200078e02ff */
[----:B------:R2:W-:Y:S01]  /*7770*/  @!P3 STG.E.U8 desc[UR36][R6.64], R3 ;  /* 0x000000030600b986 */ /* 0x0005e2000c101124 */
[----:B------:R-:W-:-:S03]  /*7780*/  ISETP.LT.OR P3, PT, R164, 0x2, !P4 ;  /* 0x00000002a400780c */ /* 0x000fc60006761670 */
[----:B------:R-:W-:Y:S01]  /*7790*/  @!P2 STG.E.U8 desc[UR36][R6.64+0x1], R25 ;  /* 0x000001190600a986 */ /* 0x000fe2000c101124 */
[----:B------:R-:W-:Y:S02]  /*77a0*/  ISETP.LT.OR P2, PT, R164, 0x9, !P1 ;  /* 0x00000009a400780c */ /* 0x000fe40004f41670 */
[----:B-1----:R-:W-:-:S05]  /*77b0*/  @!P0 IMAD R11, R26, R154, RZ ;  /* 0x0000009a1a0b8224 */ /* 0x002fca00078e02ff */
[----:B------:R-:W-:Y:S01]  /*77c0*/  @!P0 STG.E.U8 desc[UR36][R8.64], R11 ;  /* 0x0000000b08008986 */ /* 0x000fe2000c101124 */
[----:B------:R-:W-:Y:S01]  /*77d0*/  ISETP.LT.OR P0, PT, R164, 0xa, !P1 ;  /* 0x0000000aa400780c */ /* 0x000fe20004f01670 */
[----:B------:R-:W-:-:S04]  /*77e0*/  @!P3 IMAD R27, R27, R154, RZ ;  /* 0x0000009a1b1bb224 */ /* 0x000fc800078e02ff */
[----:B0-----:R-:W-:Y:S01]  /*77f0*/  @!P2 IMAD R5, R28, R154, RZ ;  /* 0x0000009a1c05a224 */ /* 0x001fe200078e02ff */
[----:B------:R-:W-:Y:S01]  /*7800*/  @!P3 STG.E.U8 desc[UR36][R8.64+0x1], R27 ;  /* 0x0000011b0800b986 */ /* 0x000fe2000c101124 */
[----:B------:R-:W-:-:S03]  /*7810*/  ISETP.LT.OR P3, PT, R164, 0x9, !P4 ;  /* 0x00000009a400780c */ /* 0x000fc60006761670 */
[----:B------:R0:W-:Y:S01]  /*7820*/  @!P2 STG.E.U8 desc[UR36][R6.64+0x8], R5 ;  /* 0x000008050600a986 */ /* 0x0001e2000c101124 */
[----:B------:R-:W-:Y:S02]  /*7830*/  ISETP.LT.OR P2, PT, R164, 0xa, !P4 ;  /* 0x0000000aa400780c */ /* 0x000fe40006741670 */
[----:B------:R-:W-:-:S05]  /*7840*/  @!P0 IMAD R29, R29, R154, RZ ;  /* 0x0000009a1d1d8224 */ /* 0x000fca00078e02ff */
[----:B------:R-:W-:Y:S01]  /*7850*/  @!P0 STG.E.U8 desc[UR36][R6.64+0x9], R29 ;  /* 0x0000091d06008986 */ /* 0x000fe2000c101124 */
[----:B------:R-:W-:Y:S01]  /*7860*/  ISETP.LT.OR P0, PT, R164, 0x11, !P1 ;  /* 0x00000011a400780c */ /* 0x000fe20004f01670 */
[----:B--2---:R-:W-:-:S04]  /*7870*/  @!P3 IMAD R3, R30, R154, RZ ;  /* 0x0000009a1e03b224 */ /* 0x004fc800078e02ff */
[----:B------:R-:W-:Y:S01]  /*7880*/  @!P2 IMAD R31, R31, R154, RZ ;  /* 0x0000009a1f1fa224 */ /* 0x000fe200078e02ff */
[----:B------:R1:W-:Y:S01]  /*7890*/  @!P3 STG.E.U8 desc[UR36][R8.64+0x8], R3 ;  /* 0x000008030800b986 */ /* 0x0003e2000c101124 */
[----:B------:R-:W-:-:S03]  /*78a0*/  ISETP.LT.OR P3, PT, R164, 0x12, !P1 ;  /* 0x00000012a400780c */ /* 0x000fc60004f61670 */
[----:B------:R-:W-:Y:S01]  /*78b0*/  @!P2 STG.E.U8 desc[UR36][R8.64+0x9], R31 ;  /* 0x0000091f0800a986 */ /* 0x000fe2000c101124 */
[----:B------:R-:W-:Y:S02]  /*78c0*/  ISETP.LT.OR P2, PT, R164, 0x11, !P4 ;  /* 0x00000011a400780c */ /* 0x000fe40006741670 */
[----:B0-----:R-:W-:-:S05]  /*78d0*/  @!P0 IMAD R5, R32, R154, RZ ;  /* 0x0000009a20058224 */ /* 0x001fca00078e02ff */
[----:B------:R0:W-:Y:S01]  /*78e0*/  @!P0 STG.E.U8 desc[UR36][R6.64+0x10], R5 ;  /* 0x0000100506008986 */ /* 0x0001e2000c101124 */
[----:B------:R-:W-:Y:S01]  /*78f0*/  ISETP.LT.OR P0, PT, R164, 0x12, !P4 ;  /* 0x00000012a400780c */ /* 0x000fe20006701670 */
[----:B------:R-:W-:-:S04]  /*7900*/  @!P3 IMAD R33, R33, R154, RZ ;  /* 0x0000009a2121b224 */ /* 0x000fc800078e02ff */
[----:B------:R-:W-:Y:S01]  /*7910*/  @!P2 IMAD R11, R34, R154, RZ ;  /* 0x0000009a220ba224 */ /* 0x000fe200078e02ff */
[----:B------:R-:W-:Y:S01]  /*7920*/  @!P3 STG.E.U8 desc[UR36][R6.64+0x11], R33 ;  /* 0x000011210600b986 */ /* 0x000fe2000c101124 */
[----:B------:R-:W-:-:S03]  /*7930*/  ISETP.LT.OR P3, PT, R164, 0x19, !P1 ;  /* 0x00000019a400780c */ /* 0x000fc60004f61670 */
[----:B------:R2:W-:Y:S01]  /*7940*/  @!P2 STG.E.U8 desc[UR36][R8.64+0x10], R11 ;  /* 0x0000100b0800a986 */ /* 0x0005e2000c101124 */
[----:B------:R-:W-:Y:S02]  /*7950*/  ISETP.LT.OR P2, PT, R164, 0x1a, !P1 ;  /* 0x0000001aa400780c */ /* 0x000fe40004f41670 */
[----:B------:R-:W-:-:S05]  /*7960*/  @!P0 IMAD R35, R35, R154, RZ ;  /* 0x0000009a23238224 */ /* 0x000fca00078e02ff */
[----:B------:R-:W-:Y:S01]  /*7970*/  @!P0 STG.E.U8 desc[UR36][R8.64+0x11], R35 ;  /* 0x0000112308008986 */ /* 0x000fe2000c101124 */
[----:B------:R-:W-:Y:S01]  /*7980*/  ISETP.LT.OR P0, PT, R164, 0x19, !P4 ;  /* 0x00000019a400780c */ /* 0x000fe20006701670 */
[----:B-1----:R-:W-:-:S04]  /*7990*/  @!P3 IMAD R3, R36, R154, RZ ;  /* 0x0000009a2403b224 */ /* 0x002fc800078e02ff */
        /* <DEDUP_REMOVED lines=9> */
[----:B--2---:R-:W-:Y:S01]  /*7a30*/  @!P2 IMAD R11, R40, R154, RZ ;  /* 0x0000009a280ba224 */ /* 0x004fe200078e02ff */
        /* <DEDUP_REMOVED lines=125> */
[-C--:B--2---:R-:W-:Y:S01]  /*8210*/  @!P2 IMAD R11, R82, R154.reuse, RZ ;  /* 0x0000009a520ba224 */ /* 0x084fe200078e02ff */
[----:B------:R2:W-:Y:S01]  /*8220*/  @!P3 STG.E.U8 desc[UR36][R6.64+0x71], R81 ;  /* 0x000071510600b986 */ /* 0x0005e2000c101124 */
[C---:B------:R-:W-:Y:S02]  /*8230*/  ISETP.LT.OR P3, PT, R164.reuse, 0x79, !P1 ;  /* 0x00000079a400780c */ /* 0x040fe40004f61670 */
[C---:B------:R-:W-:Y:S01]  /*8240*/  ISETP.LT.OR P1, PT, R164.reuse, 0x7a, !P1 ;  /* 0x0000007aa400780c */ /* 0x040fe20004f21670 */
[----:B------:R2:W-:Y:S01]  /*8250*/  @!P2 STG.E.U8 desc[UR36][R8.64+0x70], R11 ;  /* 0x0000700b0800a986 */ /* 0x0005e2000c101124 */
[C---:B------:R-:W-:Y:S02]  /*8260*/  ISETP.LT.OR P2, PT, R164.reuse, 0x79, !P4 ;  /* 0x00000079a400780c */ /* 0x040fe40006741670 */
[----:B------:R-:W-:Y:S01]  /*8270*/  ISETP.LT.OR P4, PT, R164, 0x7a, !P4 ;  /* 0x0000007aa400780c */ /* 0x000fe20006781670 */
[----:B------:R-:W-:-:S05]  /*8280*/  @!P0 IMAD R83, R83, R154, RZ ;  /* 0x0000009a53538224 */ /* 0x000fca00078e02ff */
[----:B------:R2:W-:Y:S01]  /*8290*/  @!P0 STG.E.U8 desc[UR36][R8.64+0x71], R83 ;  /* 0x0000715308008986 */ /* 0x0005e2000c101124 */
[-C--:B-1----:R-:W-:Y:S02]  /*82a0*/  @!P3 IMAD R3, R84, R154.reuse, RZ ;  /* 0x0000009a5403b224 */ /* 0x082fe400078e02ff */
[-C--:B------:R-:W-:Y:S02]  /*82b0*/  @!P1 IMAD R85, R85, R154.reuse, RZ ;  /* 0x0000009a55559224 */ /* 0x080fe400078e02ff */
[-C--:B0-----:R-:W-:Y:S01]  /*82c0*/  @!P2 IMAD R5, R86, R154.reuse, RZ ;  /* 0x0000009a5605a224 */ /* 0x081fe200078e02ff */
[----:B------:R2:W-:Y:S01]  /*82d0*/  @!P3 STG.E.U8 desc[UR36][R6.64+0x78], R3 ;  /* 0x000078030600b986 */ /* 0x0005e2000c101124 */
[----:B------:R-:W-:-:S03]  /*82e0*/  @!P4 IMAD R87, R87, R154, RZ ;  /* 0x0000009a5757c224 */ /* 0x000fc600078e02ff */
[----:B------:R2:W-:Y:S04]  /*82f0*/  @!P1 STG.E.U8 desc[UR36][R6.64+0x79], R85 ;  /* 0x0000795506009986 */ /* 0x0005e8000c101124 */
[----:B------:R2:W-:Y:S04]  /*8300*/  @!P2 STG.E.U8 desc[UR36][R8.64+0x78], R5 ;  /* 0x000078050800a986 */ /* 0x0005e8000c101124 */
[----:B------:R2:W-:Y:S02]  /*8310*/  @!P4 STG.E.U8 desc[UR36][R8.64+0x79], R87 ;  /* 0x000079570800c986 */ /* 0x0005e4000c101124 */
.L_x_290:
[----:B------:R-:W-:Y:S05]  /*8320*/  BSYNC B0 ;  /* 0x0000000000007941 */ /* 0x000fea0003800000 */
.L_x_32:
[----:B------:R-:W-:Y:S01]  /*8330*/  ULDC UR4, c[0x0][0xc] ;  /* 0x0000030000047ab9 */ /* 0x000fe20000000800 */
[----:B------:R-:W-:Y:S01]  /*8340*/  ULDC UR5, c[0x0][0x10] ;  /* 0x0000040000057ab9 */ /* 0x000fe20000000800 */
[----:B-12---:R-:W1:Y:S01]  /*8350*/  LDC R3, c[0x0][0x14] ;  /* 0x00000500ff037b82 */ /* 0x006e620000000800 */
[----:B------:R-:W-:Y:S01]  /*8360*/  UIMAD.WIDE.U32 UR4, UR4, UR5, URZ ;  /* 0x00000005040472a5 */ /* 0x000fe2000f8e003f */
[----:B------:R-:W-:Y:S02]  /*8370*/  IMAD.MOV.U32 R152, RZ, RZ, -0x1 ;  /* 0xffffffffff987424 */ /* 0x000fe400078e00ff */
[----:B------:R-:W-:-:S03]  /*8380*/  IMAD.MOV.U32 R22, RZ, RZ, -0x1 ;  /* 0xffffffffff167424 */ /* 0x000fc600078e00ff */
[----:B-1----:R-:W-:-:S04]  /*8390*/  IMAD.WIDE.U32 R16, R3, UR4, R16 ;  /* 0x0000000403107c25 */ /* 0x002fc8000f8e0010 */
[----:B------:R-:W-:Y:S01]  /*83a0*/  IMAD R3, R3, UR5, RZ ;  /* 0x0000000503037c24 */ /* 0x000fe2000f8e02ff */
[----:B------:R-:W-:Y:S02]  /*83b0*/  ULDC.64 UR4, c[0x0][0x650] ;  /* 0x0001940000047ab9 */ /* 0x000fe40000000a00 */
[----:B------:R-:W-:Y:S01]  /*83c0*/  ISETP.GE.U32.AND P0, PT, R16, UR4, PT ;  /* 0x0000000410007c0c */ /* 0x000fe2000bf06070 */
[--C-:B------:R-:W-:Y:S01]  /*83d0*/  IMAD.IADD R17, R17, 0x1, R3.reuse ;  /* 0x0000000111117824 */ /* 0x100fe200078e0203 */
[----:B------:R-:W-:-:S04]  /*83e0*/  PRMT R3, RZ, 0x7610, R3 ;  /* 0x00007610ff037816 */ /* 0x000fc80000000003 */
[----:B------:R-:W-:-:S13]  /*83f0*/  ISETP.GE.U32.AND.EX P0, PT, R17, UR5, PT, P0 ;  /* 0x0000000511007c0c */ /* 0x000fda000bf06100 */
[----:B------:R-:W-:Y:S05]  /*8400*/  @P0 BRA `(.L_x_291) ;  /* 0x0000000400640947 */ /* 0x000fea0003800000 */
[----:B------:R-:W1:Y:S01]  /*8410*/  S2R R12, SR_CTAID.X ;  /* 0x00000000000c7919 */ /* 0x000e620000002500 */
[----:B------:R-:W2:Y:S01]  /*8420*/  LDC.64 R10, c[0x0][0x628] ;  /* 0x00018a00ff0a7b82 */ /* 0x000ea20000000a00 */
[----:B------:R-:W-:Y:S01]  /*8430*/  ULDC UR4, c[0x0][0x150] ;  /* 0x0000540000047ab9 */ /* 0x000fe20000000800 */
[----:B0--3--:R-:W-:Y:S01]  /*8440*/  IMAD.MOV.U32 R8, RZ, RZ, R16 ;  /* 0x000000ffff087224 */ /* 0x009fe200078e0010 */
[----:B------:R-:W0:Y:S01]  /*8450*/  S2R R24, SR_CTAID.Y ;  /* 0x0000000000187919 */ /* 0x000e220000002600 */
[----:B------:R-:W-:-:S04]  /*8460*/  IMAD.MOV.U32 R9, RZ, RZ, R17 ;  /* 0x000000ffff097224 */ /* 0x000fc800078e0011 */
[----:B------:R-:W3:Y:S08]  /*8470*/  LDC R21, c[0x0][0x144] ;  /* 0x00005100ff157b82 */ /* 0x000ef00000000800 */
[----:B------:R-:W0:Y:S08]  /*8480*/  LDC R0, c[0x0][0x630] ;  /* 0x00018c00ff007b82 */ /* 0x000e300000000800 */
[----:B------:R-:W0:Y:S01]  /*8490*/  LDC.64 R14, c[0x0][0x620] ;  /* 0x00018800ff0e7b82 */ /* 0x000e220000000a00 */
[----:B--2---:R-:W-:-:S04]  /*84a0*/  ISETP.NE.U32.AND P0, PT, R10, RZ, PT ;  /* 0x000000ff0a00720c */ /* 0x004fc80003f05070 */
[----:B------:R-:W-:Y:S02]  /*84b0*/  ISETP.NE.AND.EX P0, PT, R11, RZ, PT, P0 ;  /* 0x000000ff0b00720c */ /* 0x000fe40003f05300 */
[----:B-1----:R-:W-:-:S05]  /*84c0*/  I2FP.F32.U32 R3, R12 ;  /* 0x0000000c00037245 */ /* 0x002fca0000201000 */
[----:B------:R-:W-:-:S04]  /*84d0*/  FMUL R3, R3, UR4 ;  /* 0x0000000403037c20 */ /* 0x000fc80008400000 */
[----:B------:R1:W2:Y:S02]  /*84e0*/  F2I.U32.TRUNC.NTZ R20, R3 ;  /* 0x0000000300147305 */ /* 0x0002a4000020f000 */
[----:B---3--:R-:W-:Y:S05]  /*84f0*/  @!P0 BRA `(.L_x_292) ;  /* 0x0000000000288947 */ /* 0x008fea0003800000 */
[----:B-1----:R-:W1:Y:S02]  /*8500*/  LDC R3, c[0x0][0x634] ;  /* 0x00018d00ff037b82 */ /* 0x002e640000000800 */
[----:B-1----:R-:W-:-:S05]  /*8510*/  IADD3 R3, P0, R16, R3, RZ ;  /* 0x0000000310037210 */ /* 0x002fca0007f1e0ff */
[----:B------:R-:W-:-:S04]  /*8520*/  IMAD.X R13, RZ, RZ, R17, P0 ;  /* 0x000000ffff0d7224 */ /* 0x000fc800000e0611 */
[----:B------:R-:W-:-:S04]  /*8530*/  IMAD.WIDE.U32 R4, R13, R10, RZ ;  /* 0x0000000a0d047225 */ /* 0x000fc800078e00ff */
[----:B----4-:R-:W-:-:S04]  /*8540*/  IMAD.WIDE.U32 R6, P0, R3, R11, R4 ;  /* 0x0000000b03067225 */ /* 0x010fc80007800004 */
[----:B------:R-:W-:-:S04]  /*8550*/  IMAD.WIDE.U32 R4, R3, R10, RZ ;  /* 0x0000000a03047225 */ /* 0x000fc800078e00ff */
[----:B------:R-:W-:Y:S01]  /*8560*/  IMAD.X R9, RZ, RZ, RZ, P0 ;  /* 0x000000ffff097224 */ /* 0x000fe200000e06ff */
[----:B------:R-:W-:Y:S01]  /*8570*/  IADD3 RZ, P0, R5, R6, RZ ;  /* 0x0000000605ff7210 */ /* 0x000fe20007f1e0ff */
[----:B------:R-:W-:-:S04]  /*8580*/  IMAD.MOV.U32 R8, RZ, RZ, R7 ;  /* 0x000000ffff087224 */ /* 0x000fc800078e0007 */
[----:B------:R-:W-:-:S08]  /*8590*/  IMAD.WIDE.U32.X R8, R13, R11, R8, P0 ;  /* 0x0000000b0d087225 */ /* 0x000fd000000e0408 */
.L_x_292:
[----:B----4-:R-:W3:Y:S01]  /*85a0*/  LDC.64 R28, c[0x0][0x640] ;  /* 0x00019000ff1c7b82 */ /* 0x010ee20000000a00 */
[-CC-:B0-----:R-:W-:Y:S01]  /*85b0*/  SHF.R.U64 R22, R8, R0.reuse, R9.reuse ;  /* 0x0000000008167219 */ /* 0x181fe20000001209 */
[----:B--2---:R-:W-:Y:S01]  /*85c0*/  IMAD.MOV R20, RZ, RZ, -R20 ;  /* 0x000000ffff147224 */ /* 0x004fe200078e0a14 */
[----:B------:R-:W-:Y:S01]  /*85d0*/  SHF.R.U32.HI R0, RZ, R0, R9 ;  /* 0x00000000ff007219 */ /* 0x000fe20000011609 */
[----:B------:R-:W-:Y:S01]  /*85e0*/  ULDC UR4, c[0x0][0x154] ;  /* 0x0000550000047ab9 */ /* 0x000fe20000000800 */
[----:B-1----:R-:W-:Y:S01]  /*85f0*/  IADD3 R3, P0, RZ, -R22, RZ ;  /* 0x80000016ff037210 */ /* 0x002fe20007f1e0ff */
[----:B------:R-:W-:Y:S02]  /*8600*/  IMAD R21, R21, R20, R12 ;  /* 0x0000001415157224 */ /* 0x000fe400078e020c */
[----:B------:R-:W0:Y:S01]  /*8610*/  LDC R6, c[0x0][0x618] ;  /* 0x00018600ff067b82 */ /* 0x000e220000000800 */
[----:B------:R-:W-:Y:S02]  /*8620*/  IMAD.MOV.U32 R7, RZ, RZ, 0x1 ;  /* 0x00000001ff077424 */ /* 0x000fe400078e00ff */
[----:B------:R-:W-:-:S04]  /*8630*/  IMAD.X R5, RZ, RZ, ~R0, P0 ;  /* 0x000000ffff057224 */ /* 0x000fc800000e0e00 */
[-C--:B------:R-:W-:Y:S01]  /*8640*/  IMAD R0, R5, R14.reuse, RZ ;  /* 0x0000000e05007224 */ /* 0x080fe200078e02ff */
[----:B------:R-:W1:Y:S01]  /*8650*/  LDC R8, c[0x0][0x608] ;  /* 0x00018200ff087b82 */ /* 0x000e620000000800 */
[----:B------:R-:W-:-:S04]  /*8660*/  IMAD.WIDE.U32 R4, R3, R14, R16 ;  /* 0x0000000e03047225 */ /* 0x000fc800078e0010 */
[----:B------:R-:W-:Y:S01]  /*8670*/  IMAD R3, R3, R15, R0 ;  /* 0x0000000f03037224 */ /* 0x000fe200078e0200 */
[----:B------:R-:W-:Y:S02]  /*8680*/  I2FP.F32.U32 R0, R24 ;  /* 0x0000001800007245 */ /* 0x000fe40000201000 */
[----:B------:R-:W2:Y:S01]  /*8690*/  LDC R26, c[0x0][0x658] ;  /* 0x00019600ff1a7b82 */ /* 0x000ea20000000800 */
[----:B------:R-:W-:Y:S01]  /*86a0*/  IMAD.IADD R3, R5, 0x1, R3 ;  /* 0x0000000105037824 */ /* 0x000fe200078e0203 */
[----:B---3--:R-:W-:Y:S01]  /*86b0*/  ISETP.NE.U32.AND P0, PT, R28, RZ, PT ;  /* 0x000000ff1c00720c */ /* 0x008fe20003f05070 */
[----:B------:R-:W-:Y:S01]  /*86c0*/  FMUL R0, R0, UR4 ;  /* 0x0000000400007c20 */ /* 0x000fe20008400000 */
[----:B------:R-:W-:Y:S02]  /*86d0*/  IMAD.MOV.U32 R5, RZ, RZ, -0x1 ;  /* 0xffffffffff057424 */ /* 0x000fe400078e00ff */
[----:B------:R-:W-:Y:S01]  /*86e0*/  ISETP.NE.AND.EX P0, PT, R29, RZ, PT, P0 ;  /* 0x000000ff1d00720c */ /* 0x000fe20003f05300 */
[----:B------:R3:W4:Y:S01]  /*86f0*/  F2I.U32.TRUNC.NTZ R13, R0 ;  /* 0x00000000000d7305 */ /* 0x000722000020f000 */
[----:B------:R-:W3:Y:S01]  /*8700*/  LDC R15, c[0x0][0x148] ;  /* 0x00005200ff0f7b82 */ /* 0x000ee20000000800 */
[----:B0-----:R-:W-:-:S02]  /*8710*/  SHF.R.U64 R12, R4, R6, R3 ;  /* 0x00000006040c7219 */ /* 0x001fc40000001203 */
[----:B------:R-:W-:-:S05]  /*8720*/  SHF.R.U32.HI R3, RZ, R6, R3 ;  /* 0x00000006ff037219 */ /* 0x000fca0000011603 */
[----:B------:R-:W0:Y:S01]  /*8730*/  LDC R20, c[0x0][0x600] ;  /* 0x00018000ff147b82 */ /* 0x000e220000000800 */
[-CC-:B-1----:R-:W-:Y:S02]  /*8740*/  SHF.R.U64 R10, R12, R8.reuse, R3.reuse ;  /* 0x000000080c0a7219 */ /* 0x182fe40000001203 */
[----:B------:R-:W-:-:S05]  /*8750*/  SHF.R.U32.HI R3, RZ, R8, R3 ;  /* 0x00000008ff037219 */ /* 0x000fca0000011603 */
[----:B------:R-:W1:Y:S01]  /*8760*/  LDC R27, c[0x0][0x648] ;  /* 0x00019200ff1b7b82 */ /* 0x000e620000000800 */
[-C--:B--2---:R-:W-:Y:S02]  /*8770*/  SHF.L.U32 R4, R5, R26.reuse, RZ ;  /* 0x0000001a05047219 */ /* 0x084fe400000006ff */
[-CC-:B------:R-:W-:Y:S02]  /*8780*/  SHF.R.U64 R14, R10, R26.reuse, R3.reuse ;  /* 0x0000001a0a0e7219 */ /* 0x180fe40000001203 */
[----:B------:R-:W-:Y:S02]  /*8790*/  SHF.R.U32.HI R5, RZ, R26, R3 ;  /* 0x0000001aff057219 */ /* 0x000fe40000011603 */
[----:B------:R-:W-:Y:S01]  /*87a0*/  LOP3.LUT R25, RZ, R4, RZ, 0x33, !PT ;  /* 0x00000004ff197212 */ /* 0x000fe200078e33ff */
[----:B------:R-:W2:Y:S01]  /*87b0*/  LDC R30, c[0x0][0x638] ;  /* 0x00018e00ff1e7b82 */ /* 0x000ea20000000800 */
[----:B------:R-:W-:Y:S01]  /*87c0*/  SHF.L.U32 R26, R7, R26, RZ ;  /* 0x0000001a071a7219 */ /* 0x000fe200000006ff */
[----:B------:R-:W-:-:S06]  /*87d0*/  IMAD.MOV.U32 R4, RZ, RZ, R14 ;  /* 0x000000ffff047224 */ /* 0x000fcc00078e000e */
[----:B------:R-:W0:Y:S01]  /*87e0*/  LDC R31, c[0x0][0x610] ;  /* 0x00018400ff1f7b82 */ /* 0x000e220000000800 */
[----:B----4-:R-:W-:Y:S05]  /*87f0*/  @!P0 BRA `(.L_x_293) ;  /* 0x0000000000288947 */ /* 0x010fea0003800000 */
        /* <DEDUP_REMOVED lines=10> */
.L_x_293:
[----:B------:R-:W-:Y:S01]  /*88a0*/  ISETP.NE.AND P0, PT, R2, 0x1, PT ;  /* 0x000000010200780c */ /* 0x000fe20003f05270 */
[----:B0-----:R-:W-:Y:S01]  /*88b0*/  VIADD R7, R20, 0xffffffff ;  /* 0xffffffff14077836 */ /* 0x001fe20000000000 */
[----:B-1-3--:R-:W-:Y:S01]  /*88c0*/  SHF.R.U64 R0, R4, R27, R5 ;  /* 0x0000001b04007219 */ /* 0x00afe20000001205 */
[----:B------:R-:W-:Y:S01]  /*88d0*/  IMAD.MOV R13, RZ, RZ, -R13 ;  /* 0x000000ffff0d7224 */ /* 0x000fe200078e0a0d */
[----:B------:R-:W-:Y:S01]  /*88e0*/  LOP3.LUT R5, R10, R25, RZ, 0xc0, !PT ;  /* 0x000000190a057212 */ /* 0x000fe200078ec0ff */
[----:B------:R-:W-:Y:S01]  /*88f0*/  IMAD.MOV.U32 R4, RZ, RZ, 0x1 ;  /* 0x00000001ff047424 */ /* 0x000fe200078e00ff */
[----:B------:R-:W-:Y:S01]  /*8900*/  LOP3.LUT R12, R12, R7, RZ, 0xc0, !PT ;  /* 0x000000070c0c7212 */ /* 0x000fe200078ec0ff */
[----:B------:R-:W-:Y:S02]  /*8910*/  IMAD.MOV R3, RZ, RZ, -R0 ;  /* 0x000000ffff037224 */ /* 0x000fe400078e0a00 */
[----:B------:R-:W-:Y:S02]  /*8920*/  IMAD R0, R26, R0, R5 ;  /* 0x000000001a007224 */ /* 0x000fe400078e0205 */
[----:B--2---:R-:W-:-:S02]  /*8930*/  IMAD R3, R3, R30, R14 ;  /* 0x0000001e03037224 */ /* 0x004fc400078e020e */
[----:B------:R-:W-:Y:S02]  /*8940*/  @P0 IMAD R21, R15, R13, R24 ;  /* 0x0000000d0f150224 */ /* 0x000fe400078e0218 */
[----:B------:R-:W-:Y:S01]  /*8950*/  IMAD R5, R3, R20, R12 ;  /* 0x0000001403057224 */ /* 0x000fe200078e020c */
[----:B------:R-:W-:Y:S01]  /*8960*/  PRMT R3, R4, 0x7610, R3 ;  /* 0x0000761004037816 */ /* 0x000fe20000000003 */
[----:B------:R-:W-:-:S05]  /*8970*/  IMAD R0, R0, R31, R21 ;  /* 0x0000001f00007224 */ /* 0x000fca00078e0215 */
[----:B------:R-:W-:Y:S02]  /*8980*/  SEL R152, R5, R0, !P0 ;  /* 0x0000000005987207 */ /* 0x000fe40004000000 */
[----:B------:R-:W-:-:S07]  /*8990*/  SEL R0, R0, R5, !P0 ;  /* 0x0000000500007207 */ /* 0x000fce0004000000 */
.L_x_291:
[----:B------:R-:W-:Y:S01]  /*89a0*/  LOP3.LUT P0, RZ, R3, 0xff, RZ, 0xc0, !PT ;  /* 0x000000ff03ff7812 */ /* 0x000fe2000780c0ff */
[----:B------:R-:W-:-:S12]  /*89b0*/  IMAD.MOV.U32 R153, RZ, RZ, R0 ;  /* 0x000000ffff997224 */ /* 0x000fd800078e0000 */
[----:B------:R-:W-:Y:S05]  /*89c0*/  @P0 BRA `(.L_x_294) ;  /* 0xffffff8400ec0947 */ /* 0x000fea000383ffff */
[----:B------:R-:W-:Y:S05]  /*89d0*/  EXIT ;  /* 0x000000000000794d */ /* 0x000fea0003800000 */
.L_x_7:
[----:B0-----:R-:W-:Y:S01]  /*89e0*/  ULDC.64 UR4, c[0x0][0x650] ;  /* 0x0001940000047ab9 */ /* 0x001fe20000000a00 */
        /* <DEDUP_REMOVED lines=25> */
.L_x_296:
[----:B------:R-:W0:Y:S01]  /*8b80*/  LDC.64 R26, c[0x0][0x640] ;  /* 0x00019000ff1a7b82 */ /* 0x000e220000000a00 */
[-CC-:B------:R-:W-:Y:S01]  /*8b90*/  SHF.R.U64 R20, R12, R8.reuse, R13.reuse ;  /* 0x000000080c147219 */ /* 0x180fe2000000120d */
[----:B------:R-:W-:Y:S01]  /*8ba0*/  IMAD.MOV.U32 R30, RZ, RZ, 0x1 ;  /* 0x00000001ff1e7424 */ /* 0x000fe200078e00ff */
[----:B------:R-:W-:Y:S02]  /*8bb0*/  SHF.R.U32.HI R6, RZ, R8, R13 ;  /* 0x00000008ff067219 */ /* 0x000fe4000001160d */
[----:B------:R-:W-:-:S03]  /*8bc0*/  IADD3 R11, P0, RZ, -R20, RZ ;  /* 0x80000014ff0b7210 */ /* 0x000fc60007f1e0ff */
[----:B------:R-:W1:Y:S02]  /*8bd0*/  LDC R10, c[0x0][0x618] ;  /* 0x00018600ff0a7b82 */ /* 0x000e640000000800 */
[----:B------:R-:W-:-:S04]  /*8be0*/  IMAD.X R7, RZ, RZ, ~R6, P0 ;  /* 0x000000ffff077224 */ /* 0x000fc800000e0e06 */
[-C--:B------:R-:W-:Y:S02]  /*8bf0*/  IMAD R8, R7, R22.reuse, RZ ;  /* 0x0000001607087224 */ /* 0x080fe400078e02ff */
[----:B------:R-:W2:Y:S01]  /*8c00*/  LDC R12, c[0x0][0x608] ;  /* 0x00018200ff0c7b82 */ /* 0x000ea20000000800 */
[----:B------:R-:W-:-:S04]  /*8c10*/  IMAD.WIDE.U32 R6, R11, R22, R16 ;  /* 0x000000160b067225 */ /* 0x000fc800078e0010 */
[----:B------:R-:W-:-:S03]  /*8c20*/  IMAD R11, R11, R23, R8 ;  /* 0x000000170b0b7224 */ /* 0x000fc600078e0208 */
[----:B------:R-:W3:Y:S01]  /*8c30*/  LDC R25, c[0x0][0x658] ;  /* 0x00019600ff197b82 */ /* 0x000ee20000000800 */
[----:B------:R-:W-:Y:S01]  /*8c40*/  IMAD.IADD R7, R7, 0x1, R11 ;  /* 0x0000000107077824 */ /* 0x000fe200078e020b */
[----:B0-----:R-:W-:-:S04]  /*8c50*/  ISETP.NE.U32.AND P0, PT, R26, RZ, PT ;  /* 0x000000ff1a00720c */ /* 0x001fc80003f05070 */
[----:B------:R-:W-:Y:S02]  /*8c60*/  ISETP.NE.AND.EX P0, PT, R27, RZ, PT, P0 ;  /* 0x000000ff1b00720c */ /* 0x000fe40003f05300 */
[----:B------:R-:W0:Y:S01]  /*8c70*/  LDC R23, c[0x0][0x600] ;  /* 0x00018000ff177b82 */ /* 0x000e220000000800 */
[-CC-:B-1----:R-:W-:Y:S02]  /*8c80*/  SHF.R.U64 R8, R6, R10.reuse, R7.reuse ;  /* 0x0000000a06087219 */ /* 0x182fe40000001207 */
[----:B------:R-:W-:Y:S01]  /*8c90*/  SHF.R.U32.HI R7, RZ, R10, R7 ;  /* 0x0000000aff077219 */ /* 0x000fe20000011607 */
[----:B------:R-:W-:-:S04]  /*8ca0*/  IMAD.MOV.U32 R10, RZ, RZ, -0x1 ;  /* 0xffffffffff0a7424 */ /* 0x000fc800078e00ff */
        /* <DEDUP_REMOVED lines=21> */
.L_x_297:
[----:B------:R-:W-:Y:S01]  /*8e00*/  ISETP.NE.AND P0, PT, R2, 0x1, PT ;  /* 0x000000010200780c */ /* 0x000fe20003f05270 */
[----:B0-----:R-:W-:Y:S01]  /*8e10*/  VIADD R11, R23, 0xffffffff ;  /* 0xffffffff170b7836 */ /* 0x001fe20000000000 */
[----:B-1----:R-:W-:Y:S02]  /*8e20*/  SHF.R.U64 R6, R6, R24, R7 ;  /* 0x0000001806067219 */ /* 0x002fe40000001207 */
[----:B------:R-:W-:Y:S02]  /*8e30*/  SHF.L.U32 R30, R30, R25, RZ ;  /* 0x000000191e1e7219 */ /* 0x000fe400000006ff */
[----:B------:R-:W-:Y:S01]  /*8e40*/  LOP3.LUT R5, R21, R32, RZ, 0xc0, !PT ;  /* 0x0000002015057212 */ /* 0x000fe200078ec0ff */
[----:B------:R-:W-:-:S04]  /*8e50*/  IMAD.MOV R7, RZ, RZ, -R6 ;  /* 0x000000ffff077224 */ /* 0x000fc800078e0a06 */
[----:B------:R-:W-:Y:S01]  /*8e60*/  IMAD R6, R30, R6, R5 ;  /* 0x000000061e067224 */ /* 0x000fe200078e0205 */
[----:B------:R-:W-:Y:S01]  /*8e70*/  LOP3.LUT R5, R8, R11, RZ, 0xc0, !PT ;  /* 0x0000000b08057212 */ /* 0x000fe200078ec0ff */
[----:B------:R-:W-:Y:S02]  /*8e80*/  @P0 IMAD R3, R9, R14, R4 ;  /* 0x0000000e09030224 */ /* 0x000fe400078e0204 */
[----:B--2---:R-:W-:Y:S02]  /*8e90*/  IMAD R4, R7, R28, R22 ;  /* 0x0000001c07047224 */ /* 0x004fe400078e0216 */
[----:B---3--:R-:W-:Y:S02]  /*8ea0*/  IMAD R3, R6, R29, R3 ;  /* 0x0000001d06037224 */ /* 0x008fe400078e0203 */
[----:B------:R-:W-:Y:S02]  /*8eb0*/  IMAD R4, R4, R23, R5 ;  /* 0x0000001704047224 */ /* 0x000fe400078e0205 */
[----:B------:R-:W-:-:S02]  /*8ec0*/  IMAD.MOV.U32 R8, RZ, RZ, 0x1 ;  /* 0x00000001ff087424 */ /* 0x000fc400078e00ff */
[----:B------:R-:W-:Y:S01]  /*8ed0*/  IMAD.MOV.U32 R6, RZ, RZ, R20 ;  /* 0x000000ffff067224 */ /* 0x000fe200078e0014 */
[----:B------:R-:W-:Y:S02]  /*8ee0*/  SEL R7, R4, R3, !P0 ;  /* 0x0000000304077207 */ /* 0x000fe40004000000 */
[----:B------:R-:W-:-:S07]  /*8ef0*/  SEL R21, R3, R4, !P0 ;  /* 0x0000000403157207 */ /* 0x000fce0004000000 */
.L_x_295:
[----:B------:R-:W-:-:S08]  /*8f00*/  NOP ;  /* 0x0000000000007918 */ /* 0x000fd00000000000 */
[----:B------:R-:W0:-:S00]  /*8f10*/  USETMAXREG.DEALLOC.CTAPOOL 0x28 ;  /* 0x00000028000079c8 */ /* 0x000e0000080e0500 */
[----:B0-----:R-:W-:-:S13]  /*8f20*/  ISETP.NE.AND P0, PT, R0, RZ, PT ;  /* 0x000000ff0000720c */ /* 0x001fda0003f05270 */
[----:B------:R-:W-:Y:S05]  /*8f30*/  @P0 EXIT ;  /* 0x000000000000094d */ /* 0x000fea0003800000 */
[----:B------:R-:W-:Y:S01]  /*8f40*/  LOP3.LUT P0, RZ, R8, 0xff, RZ, 0xc0, !PT ;  /* 0x000000ff08ff7812 */ /* 0x000fe2000780c0ff */
[----:B------:R-:W-:Y:S02]  /*8f50*/  IMAD.MOV.U32 R0, RZ, RZ, 0x1 ;  /* 0x00000001ff007424 */ /* 0x000fe400078e00ff */
[----:B------:R-:W-:-:S10]  /*8f60*/  IMAD.MOV.U32 R3, RZ, RZ, RZ ;  /* 0x000000ffff037224 */ /* 0x000fd400078e00ff */
[----:B------:R-:W-:Y:S05]  /*8f70*/  @!P0 BRA `(.L_x_298) ;  /* 0x0000000c00488947 */ /* 0x000fea0003800000 */
[----:B------:R-:W0:Y:S01]  /*8f80*/  LDC R0, c[0x0][0x28c] ;  /* 0x0000a300ff007b82 */ /* 0x000e220000000800 */
[----:B------:R-:W-:Y:S01]  /*8f90*/  ULDC UR5, c[0x0][0x658] ;  /* 0x0001960000057ab9 */ /* 0x000fe20000000800 */
[----:B------:R-:W-:Y:S01]  /*8fa0*/  UMOV UR7, 0xffffffff ;  /* 0xffffffff00077882 */ /* 0x000fe20000000000 */
[----:B------:R-:W-:Y:S01]  /*8fb0*/  ULDC UR6, c[0x0][0xc] ;  /* 0x0000030000067ab9 */ /* 0x000fe20000000800 */
[----:B------:R-:W-:Y:S01]  /*8fc0*/  USHF.L.U32 UR8, UR7, UR5, URZ ;  /* 0x0000000507087299 */ /* 0x000fe2000800063f */
[----:B------:R-:W-:Y:S01]  /*8fd0*/  BSSY B0, `(.L_x_298) ;  /* 0x00000cc000007945 */ /* 0x000fe20003800000 */
[----:B------:R-:W-:Y:S01]  /*8fe0*/  UMOV UR9, 0x1 ;  /* 0x0000000100097882 */ /* 0x000fe20000000000 */
[----:B------:R-:W-:Y:S01]  /*8ff0*/  ULDC UR7, c[0x0][0x10] ;  /* 0x0000040000077ab9 */ /* 0x000fe20000000800 */
[----:B------:R-:W1:Y:S01]  /*9000*/  S2UR UR10, SR_CgaCtaId ;  /* 0x00000000000a79c3 */ /* 0x000e620000008800 */
[----:B------:R-:W-:Y:S01]  /*9010*/  UIMAD.WIDE.U32 UR6, UR6, UR7, URZ ;  /* 0x00000007060672a5 */ /* 0x000fe2000f8e003f */
[----:B------:R-:W-:Y:S01]  /*9020*/  IMAD.MOV.U32 R9, RZ, RZ, 0x1 ;  /* 0x00000001ff097424 */ /* 0x000fe200078e00ff */
[----:B------:R-:W-:Y:S01]  /*9030*/  USHF.L.U32 UR17, UR9, UR5, URZ ;  /* 0x0000000509117299 */ /* 0x000fe2000800063f */
[----:B------:R-:W-:Y:S01]  /*9040*/  LOP3.LUT R13, R19, 0x2, RZ, 0xfc, !PT ;  /* 0x00000002130d7812 */ /* 0x000fe200078efcff */
[----:B------:R-:W-:Y:S01]  /*9050*/  ULDC UR4, c[0x0][0x600] ;  /* 0x0001800000047ab9 */ /* 0x000fe20000000800 */
[----:B------:R-:W-:Y:S01]  /*9060*/  ULDC UR5, c[0x0][0x14] ;  /* 0x0000050000057ab9 */ /* 0x000fe20000000800 */
[----:B------:R-:W-:-:S02]  /*9070*/  UIADD3 UR4, UR4, -0x1, URZ ;  /* 0xffffffff04047890 */ /* 0x000fc4000fffe03f */
[----:B------:R-:W-:Y:S02]  /*9080*/  UIMAD.WIDE.U32 UR22, UR6, UR5, URZ ;  /* 0x00000005061672a5 */ /* 0x000fe4000f8e003f */
[----:B------:R-:W-:Y:S02]  /*9090*/  UIMAD UR13, UR7, UR5, URZ ;  /* 0x00000005070d72a4 */ /* 0x000fe4000f8e023f */
[----:B------:R-:W-:Y:S02]  /*90a0*/  ULOP3.LUT UR16, URZ, UR8, URZ, 0x33, !UPT ;  /* 0x000000083f107292 */ /* 0x000fe4000f8e333f */
[----:B------:R-:W-:Y:S01]  /*90b0*/  UIADD3 UR13, UR23, UR13, URZ ;  /* 0x0000000d170d7290 */ /* 0x000fe2000fffe03f */
[----:B0-----:R-:W-:Y:S01]  /*90c0*/  VIADD R0, R0, 0x3f ;  /* 0x0000003f00007836 */ /* 0x001fe20000000000 */
[----:B------:R-:W-:-:S04]  /*90d0*/  ULDC.64 UR24, c[0x0][0x198] ;  /* 0x0000660000187ab9 */ /* 0x000fc80000000a00 */
[----:B------:R-:W-:Y:S01]  /*90e0*/  SHF.R.S32.HI R3, RZ, 0x1f, R0 ;  /* 0x0000001fff037819 */ /* 0x000fe20000011400 */
[----:B-1----:R-:W-:-:S03]  /*90f0*/  IMAD.U32 R8, RZ, RZ, UR10 ;  /* 0x0000000aff087e24 */ /* 0x002fc6000f8e00ff */
[----:B------:R-:W-:Y:S01]  /*9100*/  LEA.HI R3, R3, R0, RZ, 0x6 ;  /* 0x0000000003037211 */ /* 0x000fe200078f30ff */
[----:B------:R-:W-:-:S03]  /*9110*/  IMAD.MOV.U32 R0, RZ, RZ, 0x1 ;  /* 0x00000001ff007424 */ /* 0x000fc600078e00ff */
[----:B------:R-:W-:Y:S01]  /*9120*/  SHF.R.S32.HI R10, RZ, 0x6, R3 ;  /* 0x00000006ff0a7819 */ /* 0x000fe20000011403 */
[----:B------:R-:W-:Y:S01]  /*9130*/  IMAD.MOV.U32 R3, RZ, RZ, RZ ;  /* 0x000000ffff037224 */ /* 0x000fe200078e00ff */
[----:B------:R-:W-:-:S03]  /*9140*/  LEA R11, R8, 0x100, 0xd ;  /* 0x00000100080b7811 */ /* 0x000fc600078e68ff */
[----:B------:R-:W-:-:S07]  /*9150*/  VIADD R12, R10, 0x1 ;  /* 0x000000010a0c7836 */ /* 0x000fce0000000000 */
.L_x_309:
[----:B------:R-:W-:-:S03]  /*9160*/  UMOV UR5, 0xffffffff ;  /* 0xffffffff00057882 */ /* 0x000fc60000000000 */
[----:B------:R-:W-:Y:S05]  /*9170*/  BRA.DIV UR5, `(.L_x_299) ;  /* 0x0000000e05b07947 */ /* 0x000fea000b800000 */
[----:B------:R-:W-:-:S13]  /*9180*/  ELECT P6, URZ, PT ;  /* 0x00000000003f782f */ /* 0x000fda00038c0000 */
.L_x_320:
[----:B------:R-:W0:Y:S01]  /*9190*/  LDC R4, c[0x0][0x28c] ;  /* 0x0000a300ff047b82 */ /* 0x000e220000000800 */
[----:B------:R-:W-:Y:S01]  /*91a0*/  BSSY B1, `(.L_x_300) ;  /* 0x000003a000017945 */ /* 0x000fe20003800000 */
[----:B0-----:R-:W-:-:S13]  /*91b0*/  ISETP.LT.OR P6, PT, R4, 0x1, !P6 ;  /* 0x000000010400780c */ /* 0x001fda00077c1670 */
[----:B------:R-:W-:Y:S05]  /*91c0*/  @P6 BRA `(.L_x_301) ;  /* 0x0000000000dc6947 */ /* 0x000fea0003800000 */
[----:B------:R-:W-:Y:S02]  /*91d0*/  IMAD R21, R21, 0x2, R8 ;  /* 0x0000000215157824 */ /* 0x000fe400078e0208 */
[----:B------:R-:W-:Y:S02]  /*91e0*/  IMAD.SHL.U32 R22, R7, 0x80, RZ ;  /* 0x0000008007167824 */ /* 0x000fe400078e00ff */
[----:B------:R-:W-:Y:S02]  /*91f0*/  IMAD.MOV.U32 R24, RZ, RZ, RZ ;  /* 0x000000ffff187224 */ /* 0x000fe400078e00ff */
[----:B------:R-:W-:Y:S02]  /*9200*/  IMAD.MOV.U32 R4, RZ, RZ, R12 ;  /* 0x000000ffff047224 */ /* 0x000fe400078e000c */
[----:B------:R-:W-:Y:S02]  /*9210*/  IMAD.MOV.U32 R5, RZ, RZ, R0 ;  /* 0x000000ffff057224 */ /* 0x000fe400078e0000 */
[----:B------:R-:W-:-:S02]  /*9220*/  IMAD.MOV.U32 R14, RZ, RZ, R3 ;  /* 0x000000ffff0e7224 */ /* 0x000fc400078e0003 */
[----:B------:R-:W-:-:S07]  /*9230*/  IMAD.SHL.U32 R21, R21, 0x80, RZ ;  /* 0x0000008015157824 */ /* 0x000fce00078e00ff */
.L_x_304:
[----:B------:R-:W0:Y:S01]  /*9240*/  S2UR UR5, SR_CgaCtaId ;  /* 0x00000000000579c3 */ /* 0x000e220000008800 */
[----:B------:R-:W-:Y:S02]  /*9250*/  MOV R7, 0x400 ;  /* 0x0000040000077802 */ /* 0x000fe40000000f00 */
[----:B------:R-:W-:-:S13]  /*9260*/  LOP3.LUT P1, RZ, R18, 0x7f, RZ, 0xc0, !PT ;  /* 0x0000007f12ff7812 */ /* 0x000fda000782c0ff */
[----:B------:R-:W1:Y:S01]  /*9270*/  @!P1 LDC R15, c[0x0][0x500] ;  /* 0x00014000ff0f9b82 */ /* 0x000e620000000800 */
[----:B0-----:R-:W-:-:S05]  /*9280*/  IMAD.U32 R8, RZ, RZ, UR5 ;  /* 0x00000005ff087e24 */ /* 0x001fca000f8e00ff */
[----:B------:R-:W-:Y:S02]  /*9290*/  LEA R23, R8, R7, 0x18 ;  /* 0x0000000708177211 */ /* 0x000fe400078ec0ff */
[----:B------:R-:W-:-:S03]  /*92a0*/  SHF.L.U32 R7, R5, 0x1f, RZ ;  /* 0x0000001f05077819 */ /* 0x000fc600000006ff */
[----:B------:R-:W-:-:S04]  /*92b0*/  IMAD R20, R14, 0x8, R23 ;  /* 0x000000080e147824 */ /* 0x000fc800078e0217 */
[----:B------:R-:W0:Y:S02]  /*92c0*/  SYNCS.PHASECHK.TRANS64.TRYWAIT P0, [R20+URZ+0x20], R7 ;  /* 0x00002007140075a7 */ /* 0x000e24000800017f */
[----:B01----:R-:W-:Y:S05]  /*92d0*/  @!P0 BRA `(.L_x_302) ;  /* 0x0000000c00788947 */ /* 0x003fea0003800000 */
.L_x_321:
[----:B0-----:R-:W-:Y:S01]  /*92e0*/  PRMT R7, R13, 0x9910, RZ ;  /* 0x000099100d077816 */ /* 0x001fe200000000ff */
[----:B------:R0:W-:Y:S03]  /*92f0*/  @!P1 SYNCS.ARRIVE.TRANS64 RZ, [R20+URZ], R15 ;  /* 0x0000000f14ff99a7 */ /* 0x0001e6000800003f */
[----:B------:R-:W-:-:S13]  /*9300*/  ISETP.NE.AND P0, PT, R7, 0x2, PT ;  /* 0x000000020700780c */ /* 0x000fda0003f05270 */
[----:B0-----:R-:W-:Y:S05]  /*9310*/  @P0 BRA `(.L_x_303) ;  /* 0x0000000000040947 */ /* 0x001fea0003800000 */
[----:B------:R-:W-:Y:S01]  /*9320*/  BPT.TRAP 0x1 ;  /* 0x000000040000795c */ /* 0x000fe20000300000 */
.L_x_303:
[C---:B------:R-:W-:Y:S01]  /*9330*/  IMAD R7, R14.reuse, 0x4000, R11 ;  /* 0x000040000e077824 */ /* 0x040fe200078e020b */
[----:B------:R-:W-:Y:S01]  /*9340*/  R2UR UR8, R23 ;  /* 0x00000000170872ca */ /* 0x000fe200000e0000 */
[----:B------:R-:W-:Y:S01]  /*9350*/  IMAD R23, R14, 0x2000, R23 ;  /* 0x000020000e177824 */ /* 0x000fe200078e0217 */
[----:B------:R-:W-:Y:S01]  /*9360*/  R2UR UR18, R21 ;  /* 0x00000000151272ca */ /* 0x000fe200000e0000 */
[----:B------:R-:W-:Y:S01]  /*9370*/  VIADD R4, R4, 0xffffffff ;  /* 0xffffffff04047836 */ /* 0x000fe20000000000 */
[----:B------:R-:W-:Y:S01]  /*9380*/  R2UR UR5, R7 ;  /* 0x00000000070572ca */ /* 0x000fe200000e0000 */
[----:B------:R-:W-:Y:S01]  /*9390*/  UIADD3 UR6, UP0, UR24, 0xf0, URZ ;  /* 0x000000f018067890 */ /* 0x000fe2000ff1e03f */
[----:B------:R-:W-:Y:S01]  /*93a0*/  R2UR UR11, R23 ;  /* 0x00000000170b72ca */ /* 0x000fe200000e0000 */
[----:B------:R-:W-:Y:S01]  /*93b0*/  UIADD3 UR26, UP1, UR24, 0x1f0, URZ ;  /* 0x000001f0181a7890 */ /* 0x000fe2000ff3e03f */
[----:B------:R-:W-:Y:S01]  /*93c0*/  R2UR UR9, R20 ;  /* 0x00000000140972ca */ /* 0x000fe200000e0000 */
[----:B------:R-:W-:Y:S01]  /*93d0*/  UIADD3.X UR7, URZ, UR25, URZ, UP0, !UPT ;  /* 0x000000193f077290 */ /* 0x000fe200087fe43f */
[----:B------:R-:W-:Y:S01]  /*93e0*/  R2UR UR10, R24 ;  /* 0x00000000180a72ca */ /* 0x000fe200000e0000 */
[----:B------:R-:W-:Y:S01]  /*93f0*/  VIADD R14, R14, 0x1 ;  /* 0x000000010e0e7836 */ /* 0x000fe20000000000 */
[----:B------:R-:W-:Y:S01]  /*9400*/  R2UR UR12, R6 ;  /* 0x00000000060c72ca */ /* 0x000fe200000e0000 */
[----:B------:R-:W-:Y:S01]  /*9410*/  UIADD3.X UR27, URZ, UR25, URZ, UP1, !UPT ;  /* 0x000000193f1b7290 */ /* 0x000fe20008ffe43f */
[----:B------:R-:W-:Y:S01]  /*9420*/  R2UR UR19, R22 ;  /* 0x00000000161372ca */ /* 0x000fe200000e0000 */
[----:B------:R-:W-:Y:S01]  /*9430*/  UMOV UR20, 0x30000 ;  /* 0x0003000000147882 */ /* 0x000fe20000000000 */
[----:B------:R-:W-:Y:S01]  /*9440*/  ISETP.GT.AND P1, PT, R4, 0x1, PT ;  /* 0x000000010400780c */ /* 0x000fe20003f24270 */
[----:B------:R-:W-:Y:S01]  /*9450*/  UIADD3 UR8, UR8, UR5, URZ ;  /* 0x0000000508087290 */ /* 0x000fe2000fffe03f */
[----:B------:R-:W-:Y:S01]  /*9460*/  ISETP.NE.AND P0, PT, R14, 0x4, PT ;  /* 0x000000040e00780c */ /* 0x000fe20003f05270 */
[----:B------:R-:W-:Y:S01]  /*9470*/  UIADD3 UR5, UR11, 0x10100, URZ ;  /* 0x000101000b057890 */ /* 0x000fe2000fffe03f */
[----:B------:R-:W-:Y:S01]  /*9480*/  VIADD R24, R24, 0x40 ;  /* 0x0000004018187836 */ /* 0x000fe20000000000 */
[----:B------:R-:W-:Y:S01]  /*9490*/  UMOV UR14, 0x0 ;  /* 0x00000000000e7882 */ /* 0x000fe20000000000 */
[----:B------:R-:W-:Y:S01]  /*94a0*/  UMOV UR15, 0x10000000 ;  /* 0x10000000000f7882 */ /* 0x000fe20000000000 */
[----:B------:R-:W-:Y:S01]  /*94b0*/  UMOV UR11, UR18 ;  /* 0x00000012000b7c82 */ /* 0x000fe20008000000 */
[----:B------:R-:W-:-:S02]  /*94c0*/  SEL R20, RZ, 0x1, P0 ;  /* 0x00000001ff147807 */ /* 0x000fc40000000000 */
[----:B------:R0:W-:Y:S01]  /*94d0*/  UTMALDG.3D.MULTICAST [UR8], [UR6], UR20, desc[UR14] ;  /* 0x00000e08060073b4 */ /* 0x0001e20008011814 */
[----:B------:R-:W-:Y:S02]  /*94e0*/  SEL R14, R14, RZ, P0 ;  /* 0x000000ff0e0e7207 */ /* 0x000fe40000000000 */
[----:B------:R-:W-:Y:S01]  /*94f0*/  LOP3.LUT R5, R5, R20, RZ, 0x3c, !PT ;  /* 0x0000001405057212 */ /* 0x000fe200078e3cff */
[----:B0-----:R-:W-:Y:S01]  /*9500*/  UMOV UR8, UR5 ;  /* 0x0000000500087c82 */ /* 0x001fe20008000000 */
[----:B------:R-:W-:Y:S02]  /*9510*/  UMOV UR11, UR19 ;  /* 0x00000013000b7c82 */ /* 0x000fe40008000000 */
[----:B------:R0:W-:Y:S02]  /*9520*/  UTMALDG.3D [UR8], [UR26], desc[UR14] ;  /* 0x00000e081a0075b4 */ /* 0x0001e40008011000 */
[----:B0-----:R-:W-:Y:S05]  /*9530*/  @P1 BRA `(.L_x_304) ;  /* 0xfffffffc00401947 */ /* 0x001fea000383ffff */
.L_x_301:
[----:B------:R-:W-:Y:S05]  /*9540*/  BSYNC B1 ;  /* 0x0000000000017941 */ /* 0x000fea0003800000 */
.L_x_300:
[----:B------:R-:W-:Y:S01]  /*9550*/  LOP3.LUT P1, RZ, R9, 0xff, RZ, 0xc0, !PT ;  /* 0x000000ff09ff7812 */ /* 0x000fe2000782c0ff */
[----:B------:R-:W-:Y:S01]  /*9560*/  IMAD.IADD R3, R10, 0x1, R3 ;  /* 0x000000010a037824 */ /* 0x000fe200078e0203 */
[----:B------:R-:W-:Y:S01]  /*9570*/  IADD3 R16, P2, R16, UR22, RZ ;  /* 0x0000001610107c10 */ /* 0x000fe2000ff5e0ff */
[----:B------:R-:W-:Y:S01]  /*9580*/  ULDC.64 UR6, c[0x0][0x650] ;  /* 0x0001940000067ab9 */ /* 0x000fe20000000a00 */
[----:B------:R-:W-:Y:S01]  /*9590*/  BSSY B1, `(.L_x_305) ;  /* 0x000006d000017945 */ /* 0x000fe20003800000 */
[----:B------:R-:W-:Y:S01]  /*95a0*/  IMAD.MOV.U32 R21, RZ, RZ, -0x1 ;  /* 0xffffffffff157424 */ /* 0x000fe200078e00ff */
[----:B------:R-:W-:Y:S01]  /*95b0*/  ISETP.GT.U32.AND P0, PT, R3, 0x3, PT ;  /* 0x000000030300780c */ /* 0x000fe20003f04070 */
[----:B------:R-:W-:Y:S01]  /*95c0*/  IMAD.MOV.U32 R7, RZ, RZ, -0x1 ;  /* 0xffffffffff077424 */ /* 0x000fe200078e00ff */
[----:B------:R-:W-:Y:S01]  /*95d0*/  SHF.R.U32.HI R4, RZ, 0x2, R3 ;  /* 0x00000002ff047819 */ /* 0x000fe20000011603 */
[----:B------:R-:W-:Y:S01]  /*95e0*/  IMAD.MOV.U32 R6, RZ, RZ, -0x1 ;  /* 0xffffffffff067424 */ /* 0x000fe200078e00ff */
[----:B------:R-:W-:-:S02]  /*95f0*/  ISETP.LT.U32.AND P0, PT, R10, 0x4, P0 ;  /* 0x000000040a00780c */ /* 0x000fc40000701070 */
[----:B------:R-:W-:Y:S01]  /*9600*/  IADD3.X R17, R17, UR13, RZ, P2, !PT ;  /* 0x0000000d11117c10 */ /* 0x000fe200097fe4ff */
[----:B------:R-:W0:Y:S01]  /*9610*/  @P1 S2R R8, SR_CgaCtaId ;  /* 0x0000000000081919 */ /* 0x000e220000008800 */
[----:B------:R-:W-:Y:S02]  /*9620*/  @P1 MOV R5, 0x400 ;  /* 0x0000040000051802 */ /* 0x000fe40000000f00 */
[----:B------:R-:W-:Y:S02]  /*9630*/  ISETP.GE.U32.AND P2, PT, R16, UR6, PT ;  /* 0x0000000610007c0c */ /* 0x000fe4000bf46070 */
[----:B------:R-:W-:Y:S02]  /*9640*/  LOP3.LUT R4, R4, 0x1, RZ, 0xc0, !PT ;  /* 0x0000000104047812 */ /* 0x000fe400078ec0ff */
[----:B------:R-:W-:Y:S02]  /*9650*/  LOP3.LUT R3, R3, 0x3, RZ, 0xc0, !PT ;  /* 0x0000000303037812 */ /* 0x000fe400078ec0ff */
[----:B------:R-:W-:-:S02]  /*9660*/  PRMT R9, RZ, 0x7610, R9 ;  /* 0x00007610ff097816 */ /* 0x000fc40000000009 */
[----:B0-----:R-:W-:-:S04]  /*9670*/  @P1 LEA R5, R8, R5, 0x18 ;  /* 0x0000000508051211 */ /* 0x001fc800078ec0ff */
[----:B------:R0:W-:Y:S01]  /*9680*/  @P1 SYNCS.ARRIVE.TRANS64.A1T0 RZ, [R5+URZ+0x58], RZ ;  /* 0x000058ff05ff19a7 */ /* 0x0001e2000810003f */
[----:B------:R-:W-:-:S04]  /*9690*/  ISETP.NE.U32.AND P1, PT, R4, 0x1, PT ;  /* 0x000000010400780c */ /* 0x000fc80003f25070 */
[----:B------:R-:W-:Y:S02]  /*96a0*/  ISETP.GT.U32.AND P1, PT, R10, 0x3, !P1 ;  /* 0x000000030a00780c */ /* 0x000fe40004f24070 */
[----:B0-----:R-:W-:Y:S02]  /*96b0*/  SEL R5, RZ, 0x1, !P0 ;  /* 0x00000001ff057807 */ /* 0x001fe40004000000 */
[----:B------:R-:W-:Y:S02]  /*96c0*/  ISETP.GE.U32.AND.EX P0, PT, R17, UR7, PT, P2 ;  /* 0x0000000711007c0c */ /* 0x000fe4000bf06120 */
[----:B------:R-:W-:-:S04]  /*96d0*/  SEL R4, RZ, 0x1, !P1 ;  /* 0x00000001ff047807 */ /* 0x000fc80004800000 */
[----:B------:R-:W-:Y:S02]  /*96e0*/  LOP3.LUT R0, R4, R0, R5, 0x96, !PT ;  /* 0x0000000004007212 */ /* 0x000fe400078e9605 */
[----:B------:R-:W-:-:S05]  /*96f0*/  PRMT R4, RZ, 0x7610, R4 ;  /* 0x00007610ff047816 */ /* 0x000fca0000000004 */
[----:B------:R-:W-:Y:S05]  /*9700*/  @P0 BRA `(.L_x_306) ;  /* 0x0000000400540947 */ /* 0x000fea0003800000 */
[----:B------:R-:W0:Y:S01]  /*9710*/  S2R R15, SR_CTAID.X ;  /* 0x00000000000f7919 */ /* 0x000e220000002500 */
[----:B------:R-:W-:Y:S01]  /*9720*/  ULDC.64 UR6, c[0x0][0x628] ;  /* 0x00018a0000067ab9 */ /* 0x000fe20000000a00 */
[----:B------:R-:W-:Y:S01]  /*9730*/  ULDC UR8, c[0x0][0x630] ;  /* 0x00018c0000087ab9 */ /* 0x000fe20000000800 */
[----:B------:R-:W-:Y:S01]  /*9740*/  ISETP.NE.U32.AND P0, PT, RZ, UR6, PT ;  /* 0x00000006ff007c0c */ /* 0x000fe2000bf05070 */
[----:B------:R-:W1:Y:S01]  /*9750*/  S2R R20, SR_CTAID.Y ;  /* 0x0000000000147919 */ /* 0x000e620000002600 */
[----:B------:R-:W-:Y:S01]  /*9760*/  ULDC UR9, c[0x0][0x150] ;  /* 0x0000540000097ab9 */ /* 0x000fe20000000800 */
[----:B------:R-:W-:Y:S01]  /*9770*/  IMAD.MOV.U32 R4, RZ, RZ, R16 ;  /* 0x000000ffff047224 */ /* 0x000fe200078e0010 */
[----:B------:R-:W-:Y:S01]  /*9780*/  ISETP.NE.AND.EX P0, PT, RZ, UR7, PT, P0 ;  /* 0x00000007ff007c0c */ /* 0x000fe2000bf05300 */
[----:B------:R-:W-:Y:S01]  /*9790*/  IMAD.MOV.U32 R5, RZ, RZ, R17 ;  /* 0x000000ffff057224 */ /* 0x000fe200078e0011 */
[----:B0-----:R-:W-:-:S11]  /*97a0*/  I2FP.F32.U32 R22, R15 ;  /* 0x0000000f00167245 */ /* 0x001fd60000201000 */
[----:B------:R-:W-:Y:S05]  /*97b0*/  @!P0 BRA `(.L_x_307) ;  /* 0x0000000000288947 */ /* 0x000fea0003800000 */
[----:B------:R-:W-:Y:S02]  /*97c0*/  ULDC UR5, c[0x0][0x634] ;  /* 0x00018d0000057ab9 */ /* 0x000fe40000000800 */
[----:B------:R-:W-:-:S05]  /*97d0*/  IADD3 R5, P0, R16, UR5, RZ ;  /* 0x0000000510057c10 */ /* 0x000fca000ff1e0ff */
[----:B------:R-:W-:-:S04]  /*97e0*/  IMAD.X R21, RZ, RZ, R17, P0 ;  /* 0x000000ffff157224 */ /* 0x000fc800000e0611 */
[----:B------:R-:W-:-:S04]  /*97f0*/  IMAD.WIDE.U32 R6, R21, UR6, RZ ;  /* 0x0000000615067c25 */ /* 0x000fc8000f8e00ff */
[----:B------:R-:W-:-:S04]  /*9800*/  IMAD.WIDE.U32 R6, P0, R5, UR7, R6 ;  /* 0x0000000705067c25 */ /* 0x000fc8000f800006 */
[----:B------:R-:W-:-:S04]  /*9810*/  IMAD.WIDE.U32 R4, R5, UR6, RZ ;  /* 0x0000000605047c25 */ /* 0x000fc8000f8e00ff */
[----:B------:R-:W-:Y:S01]  /*9820*/  IMAD.MOV.U32 R4, RZ, RZ, R7 ;  /* 0x000000ffff047224 */ /* 0x000fe200078e0007 */
[----:B------:R-:W-:Y:S01]  /*9830*/  IADD3 RZ, P1, R5, R6, RZ ;  /* 0x0000000605ff7210 */ /* 0x000fe20007f3e0ff */
[----:B------:R-:W-:-:S04]  /*9840*/  IMAD.X R5, RZ, RZ, RZ, P0 ;  /* 0x000000ffff057224 */ /* 0x000fc800000e06ff */
[----:B------:R-:W-:-:S08]  /*9850*/  IMAD.WIDE.U32.X R4, R21, UR7, R4, P1 ;  /* 0x0000000715047c25 */ /* 0x000fd000088e0404 */
.L_x_307:
[--C-:B------:R-:W-:Y:S01]  /*9860*/  SHF.R.U64 R14, R4, UR8, R5.reuse ;  /* 0x00000008040e7c19 */ /* 0x100fe20008001205 */
[----:B------:R-:W-:Y:S01]  /*9870*/  FMUL R22, R22, UR9 ;  /* 0x0000000916167c20 */ /* 0x000fe20008400000 */
[----:B------:R-:W-:Y:S01]  /*9880*/  SHF.R.U32.HI R4, RZ, UR8, R5 ;  /* 0x00000008ff047c19 */ /* 0x000fe20008011605 */
[----:B------:R-:W0:Y:S01]  /*9890*/  LDC R6, c[0x0][0x144] ;  /* 0x00005100ff067b82 */ /* 0x000e220000000800 */
[----:B------:R-:W-:Y:S01]  /*98a0*/  IADD3 R5, P0, RZ, -R14, RZ ;  /* 0x8000000eff057210 */ /* 0x000fe20007f1e0ff */
[----:B------:R-:W-:Y:S01]  /*98b0*/  ULDC UR5, c[0x0][0x154] ;  /* 0x0000550000057ab9 */ /* 0x000fe20000000800 */
[----:B-1----:R-:W-:Y:S01]  /*98c0*/  I2FP.F32.U32 R7, R20 ;  /* 0x0000001400077245 */ /* 0x002fe20000201000 */
[----:B------:R-:W1:Y:S01]  /*98d0*/  F2I.U32.TRUNC.NTZ R22, R22 ;  /* 0x0000001600167305 */ /* 0x000e62000020f000 */
[----:B------:R-:W-:Y:S01]  /*98e0*/  ULDC.64 UR6, c[0x0][0x620] ;  /* 0x0001880000067ab9 */ /* 0x000fe20000000a00 */
[----:B------:R-:W-:Y:S01]  /*98f0*/  IMAD.X R4, RZ, RZ, ~R4, P0 ;  /* 0x000000ffff047224 */ /* 0x000fe200000e0e04 */
[----:B------:R-:W-:Y:S01]  /*9900*/  ISETP.NE.AND P2, PT, R2, 0x1, PT ;  /* 0x000000010200780c */ /* 0x000fe20003f45270 */
[----:B------:R-:W-:Y:S01]  /*9910*/  FMUL R23, R7, UR5 ;  /* 0x0000000507177c20 */ /* 0x000fe20008400000 */
[----:B------:R-:W2:Y:S01]  /*9920*/  LDC R25, c[0x0][0x148] ;  /* 0x00005200ff197b82 */ /* 0x000ea20000000800 */
[----:B------:R-:W-:Y:S01]  /*9930*/  IMAD R4, R4, UR6, RZ ;  /* 0x0000000604047c24 */ /* 0x000fe2000f8e02ff */
[----:B------:R-:W-:-:S03]  /*9940*/  ULDC UR5, c[0x0][0x618] ;  /* 0x0001860000057ab9 */ /* 0x000fc60000000800 */
[----:B------:R-:W3:Y:S01]  /*9950*/  F2I.U32.TRUNC.NTZ R23, R23 ;  /* 0x0000001700177305 */ /* 0x000ee2000020f000 */
[C---:B------:R-:W-:Y:S02]  /*9960*/  IMAD R7, R5.reuse, UR7, R4 ;  /* 0x0000000705077c24 */ /* 0x040fe4000f8e0204 */
[----:B------:R-:W-:Y:S01]  /*9970*/  IMAD.WIDE.U32 R4, R5, UR6, R16 ;  /* 0x0000000605047c25 */ /* 0x000fe2000f8e0010 */
[----:B------:R-:W-:Y:S02]  /*9980*/  ULDC.64 UR6, c[0x0][0x640] ;  /* 0x0001900000067ab9 */ /* 0x000fe40000000a00 */
[----:B------:R-:W-:Y:S01]  /*9990*/  ISETP.NE.U32.AND P0, PT, RZ, UR6, PT ;  /* 0x00000006ff007c0c */ /* 0x000fe2000bf05070 */
[----:B------:R-:W-:Y:S02]  /*99a0*/  IMAD.IADD R5, R5, 0x1, R7 ;  /* 0x0000000105057824 */ /* 0x000fe400078e0207 */
[----:B-1----:R-:W-:Y:S01]  /*99b0*/  IMAD.MOV R22, RZ, RZ, -R22 ;  /* 0x000000ffff167224 */ /* 0x002fe200078e0a16 */
[----:B------:R-:W-:-:S02]  /*99c0*/  ISETP.NE.AND.EX P0, PT, RZ, UR7, PT, P0 ;  /* 0x00000007ff007c0c */ /* 0x000fc4000bf05300 */
[----:B------:R-:W-:Y:S01]  /*99d0*/  SHF.R.U64 R21, R4, UR5, R5 ;  /* 0x0000000504157c19 */ /* 0x000fe20008001205 */
[----:B0-----:R-:W-:Y:S01]  /*99e0*/  IMAD R15, R6, R22, R15 ;  /* 0x00000016060f7224 */ /* 0x001fe200078e020f */
[----:B------:R-:W-:Y:S01]  /*99f0*/  SHF.R.U32.HI R4, RZ, UR5, R5 ;  /* 0x00000005ff047c19 */ /* 0x000fe20008011605 */
[----:B------:R-:W-:Y:S01]  /*9a00*/  ULDC UR5, c[0x0][0x608] ;  /* 0x0001820000057ab9 */ /* 0x000fe20000000800 */
[----:B---3--:R-:W-:Y:S02]  /*9a10*/  IMAD.MOV R6, RZ, RZ, -R23 ;  /* 0x000000ffff067224 */ /* 0x008fe400078e0a17 */
[--C-:B------:R-:W-:Y:S02]  /*9a20*/  SHF.R.U64 R22, R21, UR5, R4.reuse ;  /* 0x0000000515167c19 */ /* 0x100fe40008001204 */
[----:B------:R-:W-:Y:S01]  /*9a30*/  SHF.R.U32.HI R5, RZ, UR5, R4 ;  /* 0x00000005ff057c19 */ /* 0x000fe20008011604 */
[----:B------:R-:W-:Y:S01]  /*9a40*/  ULDC UR5, c[0x0][0x658] ;  /* 0x0001960000057ab9 */ /* 0x000fe20000000800 */
[----:B--2---:R-:W-:-:S02]  /*9a50*/  @P2 IMAD R15, R25, R6, R20 ;  /* 0x00000006190f2224 */ /* 0x004fc400078e0214 */
[--C-:B------:R-:W-:Y:S02]  /*9a60*/  SHF.R.U64 R20, R22, UR5, R5.reuse ;  /* 0x0000000516147c19 */ /* 0x100fe40008001205 */
[----:B------:R-:W-:-:S03]  /*9a70*/  SHF.R.U32.HI R23, RZ, UR5, R5 ;  /* 0x00000005ff177c19 */ /* 0x000fc60008011605 */
[----:B------:R-:W-:Y:S02]  /*9a80*/  IMAD.MOV.U32 R6, RZ, RZ, R20 ;  /* 0x000000ffff067224 */ /* 0x000fe400078e0014 */
[----:B------:R-:W-:Y:S01]  /*9a90*/  IMAD.MOV.U32 R5, RZ, RZ, R23 ;  /* 0x000000ffff057224 */ /* 0x000fe200078e0017 */
[----:B------:R-:W-:Y:S06]  /*9aa0*/  @!P0 BRA `(.L_x_308) ;  /* 0x00000000002c8947 */ /* 0x000fec0003800000 */
        /* <DEDUP_REMOVED lines=9> */
[----:B------:R-:W-:-:S04]  /*9b40*/  IMAD.WIDE.U32.X R4, R23, UR7, R4, P1 ;  /* 0x0000000717047c25 */ /* 0x000fc800088e0404 */
[----:B------:R-:W-:-:S07]  /*9b50*/  IMAD.MOV.U32 R6, RZ, RZ, R4 ;  /* 0x000000ffff067224 */ /* 0x000fce00078e0004 */
.L_x_308:
[----:B------:R-:W-:Y:S01]  /*9b60*/  ULDC UR5, c[0x0][0x648] ;  /* 0x0001920000057ab9 */ /* 0x000fe20000000800 */
[----:B------:R-:W-:Y:S01]  /*9b70*/  LOP3.LUT R4, R22, UR16, RZ, 0xc0, !PT ;  /* 0x0000001016047c12 */ /* 0x000fe2000f8ec0ff */
[----:B------:R-:W-:Y:S01]  /*9b80*/  ULDC UR6, c[0x0][0x610] ;  /* 0x0001840000067ab9 */ /* 0x000fe20000000800 */
[----:B------:R-:W-:Y:S01]  /*9b90*/  SHF.R.U64 R5, R6, UR5, R5 ;  /* 0x0000000506057c19 */ /* 0x000fe20008001205 */
[----:B------:R-:W-:Y:S01]  /*9ba0*/  ULDC UR5, c[0x0][0x638] ;  /* 0x00018e0000057ab9 */ /* 0x000fe20000000800 */
[----:B------:R-:W-:Y:S01]  /*9bb0*/  LOP3.LUT R21, R21, UR4, RZ, 0xc0, !PT ;  /* 0x0000000415157c12 */ /* 0x000fe2000f8ec0ff */
[----:B------:R-:W-:Y:S02]  /*9bc0*/  IMAD.MOV.U32 R6, RZ, RZ, R14 ;  /* 0x000000ffff067224 */ /* 0x000fe400078e000e */
[----:B------:R-:W-:Y:S02]  /*9bd0*/  IMAD.MOV R7, RZ, RZ, -R5 ;  /* 0x000000ffff077224 */ /* 0x000fe400078e0a05 */
[----:B------:R-:W-:-:S02]  /*9be0*/  IMAD R4, R5, UR17, R4 ;  /* 0x0000001105047c24 */ /* 0x000fc4000f8e0204 */
[----:B------:R-:W-:Y:S01]  /*9bf0*/  IMAD R20, R7, UR5, R20 ;  /* 0x0000000507147c24 */ /* 0x000fe2000f8e0214 */
[----:B------:R-:W-:Y:S01]  /*9c00*/  ULDC UR5, c[0x0][0x600] ;  /* 0x0001800000057ab9 */ /* 0x000fe20000000800 */
[----:B------:R-:W-:Y:S02]  /*9c10*/  IMAD R15, R4, UR6, R15 ;  /* 0x00000006040f7c24 */ /* 0x000fe4000f8e020f */
[----:B------:R-:W-:Y:S02]  /*9c20*/  IMAD R20, R20, UR5, R21 ;  /* 0x0000000514147c24 */ /* 0x000fe4000f8e0215 */
[----:B------:R-:W-:-:S03]  /*9c30*/  IMAD.MOV.U32 R4, RZ, RZ, 0x1 ;  /* 0x00000001ff047424 */ /* 0x000fc600078e00ff */
[----:B------:R-:W-:Y:S02]  /*9c40*/  SEL R7, R20, R15, !P2 ;  /* 0x0000000f14077207 */ /* 0x000fe40005000000 */
[----:B------:R-:W-:-:S07]  /*9c50*/  SEL R21, R15, R20, !P2 ;  /* 0x000000140f157207 */ /* 0x000fce0005000000 */
.L_x_306:
[----:B------:R-:W-:Y:S05]  /*9c60*/  BSYNC B1 ;  /* 0x0000000000017941 */ /* 0x000fea0003800000 */
.L_x_305:
[----:B------:R-:W-:-:S13]  /*9c70*/  LOP3.LUT P0, RZ, R4, 0xff, RZ, 0xc0, !PT ;  /* 0x000000ff04ff7812 */ /* 0x000fda000780c0ff */
[----:B------:R-:W-:Y:S05]  /*9c80*/  @P0 BRA `(.L_x_309) ;  /* 0xfffffff400340947 */ /* 0x000fea000383ffff */
[----:B------:R-:W-:Y:S05]  /*9c90*/  BSYNC B0 ;  /* 0x0000000000007941 */ /* 0x000fea0003800000 */
.L_x_298:
[----:B------:R-:W-:-:S03]  /*9ca0*/  UMOV UR5, 0xffffffff ;  /* 0xffffffff00057882 */ /* 0x000fc60000000000 */
[----:B------:R-:W-:Y:S05]  /*9cb0*/  BRA.DIV UR5, `(.L_x_310) ;  /* 0x0000000605147947 */ /* 0x000fea000b800000 */
[----:B------:R-:W-:-:S13]  /*9cc0*/  ELECT P6, URZ, PT ;  /* 0x00000000003f782f */ /* 0x000fda00038c0000 */
.L_x_324:
[----:B------:R-:W-:Y:S04]  /*9cd0*/  BSSY B0, `(.L_x_311) ;  /* 0x000002b000007945 */ /* 0x000fe80003800000 */
[----:B------:R-:W-:Y:S05]  /*9ce0*/  @!P6 BRA `(.L_x_312) ;  /* 0x0000000000a4e947 */ /* 0x000fea0003800000 */
[----:B------:R-:W-:-:S04]  /*9cf0*/  LOP3.LUT R19, R19, 0x2, RZ, 0xfc, !PT ;  /* 0x0000000213137812 */ /* 0x000fc800078efcff */
[----:B------:R-:W-:-:S13]  /*9d00*/  ISETP.NE.AND P0, PT, R19, 0x3, PT ;  /* 0x000000031300780c */ /* 0x000fda0003f05270 */
[----:B------:R-:W-:Y:S05]  /*9d10*/  @!P0 BRA `(.L_x_313) ;  /* 0x0000000000048947 */ /* 0x000fea0003800000 */
[----:B------:R-:W-:Y:S01]  /*9d20*/  BPT.TRAP 0x1 ;  /* 0x000000040000795c */ /* 0x000fe20000300000 */
.L_x_313:
[----:B------:R-:W0:Y:S01]  /*9d30*/  S2R R5, SR_CgaCtaId ;  /* 0x0000000000057919 */ /* 0x000e220000008800 */
[----:B------:R-:W-:Y:S02]  /*9d40*/  MOV R2, 0x400 ;  /* 0x0000040000027802 */ /* 0x000fe40000000f00 */
[----:B------:R-:W-:Y:S02]  /*9d50*/  SHF.L.U32 R4, R0, 0x1f, RZ ;  /* 0x0000001f00047819 */ /* 0x000fe400000006ff */
[----:B0-----:R-:W-:-:S05]  /*9d60*/  LEA R2, R5, R2, 0x18 ;  /* 0x0000000205027211 */ /* 0x001fca00078ec0ff */
[----:B------:R-:W-:-:S04]  /*9d70*/  VIADD R2, R2, 0x20 ;  /* 0x0000002002027836 */ /* 0x000fc80000000000 */
[C---:B------:R-:W-:Y:S02]  /*9d80*/  IMAD R7, R3.reuse, 0x8, R2 ;  /* 0x0000000803077824 */ /* 0x040fe400078e0202 */
[----:B------:R-:W-:Y:S02]  /*9d90*/  VIADD R3, R3, 0x1 ;  /* 0x0000000103037836 */ /* 0x000fe40000000000 */
[----:B------:R-:W0:Y:S03]  /*9da0*/  SYNCS.PHASECHK.TRANS64.TRYWAIT P0, [R7+URZ], R4 ;  /* 0x00000004070075a7 */ /* 0x000e26000800017f */
[----:B------:R-:W-:-:S04]  /*9db0*/  ISETP.NE.AND P1, PT, R3, 0x4, PT ;  /* 0x000000040300780c */ /* 0x000fc80003f25270 */
[----:B------:R-:W-:Y:S02]  /*9dc0*/  SEL R5, RZ, 0x1, P1 ;  /* 0x00000001ff057807 */ /* 0x000fe40000800000 */
[----:B------:R-:W-:Y:S02]  /*9dd0*/  SEL R3, R3, RZ, P1 ;  /* 0x000000ff03037207 */ /* 0x000fe40000800000 */
[----:B------:R-:W-:-:S03]  /*9de0*/  LOP3.LUT R6, R0, R5, RZ, 0x3c, !PT ;  /* 0x0000000500067212 */ /* 0x000fc600078e3cff */
[----:B------:R-:W-:Y:S01]  /*9df0*/  IMAD R8, R3, 0x8, R2 ;  /* 0x0000000803087824 */ /* 0x000fe200078e0202 */
[----:B------:R-:W-:Y:S01]  /*9e00*/  SHF.L.U32 R5, R6, 0x1f, RZ ;  /* 0x0000001f06057819 */ /* 0x000fe200000006ff */
[----:B0-----:R-:W-:Y:S06]  /*9e10*/  @!P0 BRA `(.L_x_314) ;  /* 0x0000000000dc8947 */ /* 0x001fec0003800000 */
.L_x_325:
[----:B------:R-:W1:Y:S01]  /*9e20*/  SYNCS.PHASECHK.TRANS64.TRYWAIT P0, [R8+URZ], R5 ;  /* 0x00000005080075a7 */ /* 0x000e62000800017f */
[----:B------:R-:W-:-:S05]  /*9e30*/  VIADD R0, R3, 0x1 ;  /* 0x0000000103007836 */ /* 0x000fca0000000000 */
[----:B------:R-:W-:-:S04]  /*9e40*/  ISETP.NE.AND P1, PT, R0, 0x4, PT ;  /* 0x000000040000780c */ /* 0x000fc80003f25270 */
[----:B------:R-:W-:Y:S02]  /*9e50*/  SEL R3, RZ, 0x1, P1 ;  /* 0x00000001ff037807 */ /* 0x000fe40000800000 */
[----:B0-----:R-:W-:Y:S02]  /*9e60*/  SEL R7, R0, RZ, P1 ;  /* 0x000000ff00077207 */ /* 0x001fe40000800000 */
[----:B------:R-:W-:-:S03]  /*9e70*/  LOP3.LUT R9, R6, R3, RZ, 0x3c, !PT ;  /* 0x0000000306097212 */ /* 0x000fc600078e3cff */
[----:B------:R-:W-:Y:S01]  /*9e80*/  IMAD R11, R7, 0x8, R2 ;  /* 0x00000008070b7824 */ /* 0x000fe200078e0202 */
[----:B------:R-:W-:Y:S01]  /*9e90*/  SHF.L.U32 R6, R9, 0x1f, RZ ;  /* 0x0000001f09067819 */ /* 0x000fe200000006ff */
[----:B-1----:R-:W-:Y:S06]  /*9ea0*/  @!P0 BRA `(.L_x_315) ;  /* 0x0000000000cc8947 */ /* 0x002fec0003800000 */
.L_x_326:
[----:B------:R-:W1:Y:S01]  /*9eb0*/  SYNCS.PHASECHK.TRANS64.TRYWAIT P0, [R11+URZ], R6 ;  /* 0x000000060b0075a7 */ /* 0x000e62000800017f */
[----:B------:R-:W-:-:S05]  /*9ec0*/  VIADD R0, R7, 0x1 ;  /* 0x0000000107007836 */ /* 0x000fca0000000000 */
[----:B------:R-:W-:-:S04]  /*9ed0*/  ISETP.NE.AND P1, PT, R0, 0x4, PT ;  /* 0x000000040000780c */ /* 0x000fc80003f25270 */
[----:B------:R-:W-:Y:S02]  /*9ee0*/  SEL R4, RZ, 0x1, P1 ;  /* 0x00000001ff047807 */ /* 0x000fe40000800000 */
[----:B------:R-:W-:Y:S02]  /*9ef0*/  SEL R3, R0, RZ, P1 ;  /* 0x000000ff00037207 */ /* 0x000fe40000800000 */
[----:B------:R-:W-:Y:S01]  /*9f00*/  LOP3.LUT R0, R9, R4, RZ, 0x3c, !PT ;  /* 0x0000000409007212 */ /* 0x000fe200078e3cff */
[----:B-1----:R-:W-:Y:S06]  /*9f10*/  @!P0 BRA `(.L_x_316) ;  /* 0x0000000000c48947 */ /* 0x002fec0003800000 */
.L_x_327:
[----:B------:R-:W-:Y:S01]  /*9f20*/  IMAD R3, R3, 0x8, R2 ;  /* 0x0000000803037824 */ /* 0x000fe200078e0202 */
[----:B------:R-:W-:-:S07]  /*9f30*/  SHF.L.U32 R0, R0, 0x1f, RZ ;  /* 0x0000001f00007819 */ /* 0x000fce00000006ff */
.L_x_317:
[----:B--2---:R2:W3:Y:S02]  /*9f40*/  SYNCS.PHASECHK.TRANS64.TRYWAIT P0, [R3+URZ], R0 ;  /* 0x00000000030075a7 */ /* 0x0044e4000800017f */
[----:B---3--:R-:W-:Y:S05]  /*9f50*/  @!P0 NANOSLEEP.SYNCS 0x989680 ;  /* 0x009896800000895d */ /* 0x008fea0003900000 */
[----:B------:R-:W3:Y:S02]  /*9f60*/  @!P0 SYNCS.PHASECHK.TRANS64 P0, [R3+URZ], R0 ;  /* 0x00000000030085a7 */ /* 0x000ee4000800007f */
[----:B---3--:R-:W-:Y:S05]  /*9f70*/  @!P0 BRA `(.L_x_317) ;  /* 0xfffffffc00f08947 */ /* 0x008fea000383ffff */
.L_x_312:
[----:B------:R-:W-:Y:S05]  /*9f80*/  BSYNC B0 ;  /* 0x0000000000007941 */ /* 0x000fea0003800000 */
.L_x_311:
[----:B------:R-:W-:Y:S05]  /*9f90*/  EXIT ;  /* 0x000000000000794d */ /* 0x000fea0003800000 */
.L_x_21:
[----:B---3--:R3:W4:Y:S02]  /*9fa0*/  SYNCS.PHASECHK.TRANS64.TRYWAIT P1, [R3+URZ], R0 ;  /* 0x00000000030075a7 */ /* 0x008724000802017f */
[----:B----4-:R-:W-:Y:S05]  /*9fb0*/  @!P1 NANOSLEEP.SYNCS 0x989680 ;  /* 0x009896800000995d */ /* 0x010fea0003900000 */
[----:B------:R-:W4:Y:S02]  /*9fc0*/  @!P1 SYNCS.PHASECHK.TRANS64 P1, [R3+URZ], R0 ;  /* 0x00000000030095a7 */ /* 0x000f24000802007f */
[----:B----4-:R-:W-:Y:S05]  /*9fd0*/  @!P1 BRA `(.L_x_21) ;  /* 0xfffffffc00f09947 */ /* 0x010fea000383ffff */
[----:B------:R-:W-:Y:S05]  /*9fe0*/  BRA `(.L_x_20) ;  /* 0xffffff7400347947 */ /* 0x000fea000383ffff */
.L_x_26:
[----:B-1----:R1:W2:Y:S02]  /*9ff0*/  SYNCS.PHASECHK.TRANS64.TRYWAIT P1, [R5+URZ], R4 ;  /* 0x00000004050075a7 */ /* 0x0022a4000802017f */
[----:B--2---:R-:W-:Y:S05]  /*a000*/  @!P1 NANOSLEEP.SYNCS 0x989680 ;  /* 0x009896800000995d */ /* 0x004fea0003900000 */
[----:B------:R-:W2:Y:S02]  /*a010*/  @!P1 SYNCS.PHASECHK.TRANS64 P1, [R5+URZ], R4 ;  /* 0x00000004050095a7 */ /* 0x000ea4000802007f */
[----:B--2---:R-:W-:Y:S05]  /*a020*/  @!P1 BRA `(.L_x_26) ;  /* 0xfffffffc00f09947 */ /* 0x004fea000383ffff */
[----:B------:R-:W-:Y:S05]  /*a030*/  BRA `(.L_x_25) ;  /* 0xffffff7800107947 */ /* 0x000fea000383ffff */
.L_x_299:
[----:B------:R-:W-:Y:S01]  /*a040*/  BSSY B1, `(.L_x_318) ;  /* 0x0000006000017945 */ /* 0x000fe20003800000 */
[----:B------:R-:W-:-:S07]  /*a050*/  IMAD.MOV.U32 R15, RZ, RZ, -0x1 ;  /* 0xffffffffff0f7424 */ /* 0x000fce00078e00ff */
[----:B------:R-:W-:Y:S05]  /*a060*/  WARPSYNC.COLLECTIVE R15, `(.L_x_319) ;  /* 0x000000000f0c7348 */ /* 0x000fea0003c00000 */
[----:B------:R-:W-:Y:S02]  /*a070*/  ELECT P6, UR62, PT ;  /* 0x00000000003e782f */ /* 0x000fe400038c0000 */
[----:B------:R-:W-:Y:S01]  /*a080*/  MOV R14, UR62 ;  /* 0x0000003e000e7c02 */ /* 0x000fe20008000f00 */
[----:B------:R-:W-:Y:S10]  /*a090*/  ENDCOLLECTIVE ;  /* 0x000000000000791b */ /* 0x000ff40003800000 */
.L_x_319:
[----:B------:R-:W-:Y:S05]  /*a0a0*/  BSYNC B1 ;  /* 0x0000000000017941 */ /* 0x000fea0003800000 */
.L_x_318:
[----:B------:R-:W-:Y:S05]  /*a0b0*/  BRA `(.L_x_320) ;  /* 0xfffffff000347947 */ /* 0x000fea000383ffff */
.L_x_302:
[----:B0-----:R0:W1:Y:S02]  /*a0c0*/  SYNCS.PHASECHK.TRANS64.TRYWAIT P0, [R20+URZ+0x20], R7 ;  /* 0x00002007140075a7 */ /* 0x001064000800017f */
[----:B-1----:R-:W-:Y:S05]  /*a0d0*/  @!P0 NANOSLEEP.SYNCS 0x989680 ;  /* 0x009896800000895d */ /* 0x002fea0003900000 */
[----:B------:R-:W1:Y:S02]  /*a0e0*/  @!P0 SYNCS.PHASECHK.TRANS64 P0, [R20+URZ+0x20], R7 ;  /* 0x00002007140085a7 */ /* 0x000e64000800007f */
[----:B-1----:R-:W-:Y:S05]  /*a0f0*/  @!P0 BRA `(.L_x_302) ;  /* 0xfffffffc00f08947 */ /* 0x002fea000383ffff */
[----:B------:R-:W-:Y:S05]  /*a100*/  BRA `(.L_x_321) ;  /* 0xfffffff000747947 */ /* 0x000fea000383ffff */
.L_x_310:
[----:B------:R-:W-:Y:S01]  /*a110*/  BSSY B0, `(.L_x_322) ;  /* 0x0000006000007945 */ /* 0x000fe20003800000 */
[----:B------:R-:W-:-:S07]  /*a120*/  IMAD.MOV.U32 R15, RZ, RZ, -0x1 ;  /* 0xffffffffff0f7424 */ /* 0x000fce00078e00ff */
[----:B------:R-:W-:Y:S05]  /*a130*/  WARPSYNC.COLLECTIVE R15, `(.L_x_323) ;  /* 0x000000000f0c7348 */ /* 0x000fea0003c00000 */
[----:B------:R-:W-:Y:S02]  /*a140*/  ELECT P6, UR62, PT ;  /* 0x00000000003e782f */ /* 0x000fe400038c0000 */
[----:B------:R-:W-:Y:S01]  /*a150*/  MOV R14, UR62 ;  /* 0x0000003e000e7c02 */ /* 0x000fe20008000f00 */
[----:B------:R-:W-:Y:S10]  /*a160*/  ENDCOLLECTIVE ;  /* 0x000000000000791b */ /* 0x000ff40003800000 */
.L_x_323:
[----:B------:R-:W-:Y:S05]  /*a170*/  BSYNC B0 ;  /* 0x0000000000007941 */ /* 0x000fea0003800000 */
.L_x_322:
[----:B------:R-:W-:Y:S05]  /*a180*/  BRA `(.L_x_324) ;  /* 0xfffffff800d07947 */ /* 0x000fea000383ffff */
.L_x_314:
[----:B0-----:R0:W1:Y:S02]  /*a190*/  SYNCS.PHASECHK.TRANS64.TRYWAIT P0, [R7+URZ], R4 ;  /* 0x00000004070075a7 */ /* 0x001064000800017f */
[----:B-1----:R-:W-:Y:S05]  /*a1a0*/  @!P0 NANOSLEEP.SYNCS 0x989680 ;  /* 0x009896800000895d */ /* 0x002fea0003900000 */
[----:B------:R-:W1:Y:S02]  /*a1b0*/  @!P0 SYNCS.PHASECHK.TRANS64 P0, [R7+URZ], R4 ;  /* 0x00000004070085a7 */ /* 0x000e64000800007f */
[----:B-1----:R-:W-:Y:S05]  /*a1c0*/  @!P0 BRA `(.L_x_314) ;  /* 0xfffffffc00f08947 */ /* 0x002fea000383ffff */
[----:B------:R-:W-:Y:S05]  /*a1d0*/  BRA `(.L_x_325) ;  /* 0xfffffffc00107947 */ /* 0x000fea000383ffff */
.L_x_315:
[----:B0-----:R0:W1:Y:S02]  /*a1e0*/  SYNCS.PHASECHK.TRANS64.TRYWAIT P0, [R8+URZ], R5 ;  /* 0x00000005080075a7 */ /* 0x001064000800017f */
[----:B-1----:R-:W-:Y:S05]  /*a1f0*/  @!P0 NANOSLEEP.SYNCS 0x989680 ;  /* 0x009896800000895d */ /* 0x002fea0003900000 */
[----:B------:R-:W1:Y:S02]  /*a200*/  @!P0 SYNCS.PHASECHK.TRANS64 P0, [R8+URZ], R5 ;  /* 0x00000005080085a7 */ /* 0x000e64000800007f */
[----:B-1----:R-:W-:Y:S05]  /*a210*/  @!P0 BRA `(.L_x_315) ;  /* 0xfffffffc00f08947 */ /* 0x002fea000383ffff */
[----:B------:R-:W-:Y:S05]  /*a220*/  BRA `(.L_x_326) ;  /* 0xfffffffc00207947 */ /* 0x000fea000383ffff */
.L_x_316:
[----:B-1----:R1:W2:Y:S02]  /*a230*/  SYNCS.PHASECHK.TRANS64.TRYWAIT P0, [R11+URZ], R6 ;  /* 0x000000060b0075a7 */ /* 0x0022a4000800017f */
[----:B--2---:R-:W-:Y:S05]  /*a240*/  @!P0 NANOSLEEP.SYNCS 0x989680 ;  /* 0x009896800000895d */ /* 0x004fea0003900000 */
[----:B------:R-:W2:Y:S02]  /*a250*/  @!P0 SYNCS.PHASECHK.TRANS64 P0, [R11+URZ], R6 ;  /* 0x000000060b0085a7 */ /* 0x000ea4000800007f */
[----:B--2---:R-:W-:Y:S05]  /*a260*/  @!P0 BRA `(.L_x_316) ;  /* 0xfffffffc00f08947 */ /* 0x004fea000383ffff */
[----:B------:R-:W-:Y:S05]  /*a270*/  BRA `(.L_x_327) ;  /* 0xfffffffc00287947 */ /* 0x000fea000383ffff */
.L_x_328:
[----:B------:R-:W-:-:S00]  /*a280*/  BRA `(.L_x_328) ;  /* 0xfffffffc00fc7947 */ /* 0x000fc0000383ffff */
[----:B------:R-:W-:-:S00]  /*a290*/  NOP ;  /* 0x0000000000007918 */ /* 0x000fc00000000000 */
        /* <DEDUP_REMOVED lines=14> */
.L_x_329:


//--------------------- .nv.global.init           --------------------------
	.section	.nv.global.init,"aw",@progbits
.nv.global.init:
	.type		$str$22,@object
	.size		$str$22,($str$23 - $str$22)
$str$22:
        /*0000*/ 	.byte	0x6b, 0x5f, 0x74, 0x69, 0x6c, 0x65, 0x5f, 0x63, 0x6f, 0x75, 0x6e, 0x74, 0x20, 0x3e, 0x3d, 0x20
        /*0010*/ 	.byte	0x31, 0x00
	.type		$str$23,@object
	.size		$str$23,(__unnamed_1 - $str$23)
$str$23:
        /*0012*/ 	.byte	0x2f, 0x74, 0x6d, 0x70, 0x2f, 0x63, 0x75, 0x74, 0x6c, 0x61, 0x73, 0x73, 0x5f, 0x73, 0x77, 0x65
        /*0022*/ 	.byte	0x65, 0x70, 0x5f, 0x73, 0x72, 0x63, 0x2f, 0x69, 0x6e, 0x63, 0x6c, 0x75, 0x64, 0x65, 0x2f, 0x63
        /*0032*/ 	.byte	0x75, 0x74, 0x6c, 0x61, 0x73, 0x73, 0x2f, 0x67, 0x65, 0x6d, 0x6d, 0x2f, 0x63, 0x6f, 0x6c, 0x6c
        /*0042*/ 	.byte	0x65, 0x63, 0x74, 0x69, 0x76, 0x65, 0x2f, 0x73, 0x6d, 0x39, 0x30, 0x5f, 0x6d, 0x6d, 0x61, 0x5f
        /*0052*/ 	.byte	0x74, 0x6d, 0x61, 0x5f, 0x67, 0x6d, 0x6d, 0x61, 0x5f, 0x73, 0x73, 0x5f, 0x77, 0x61, 0x72, 0x70
        /*0062*/ 	.byte	0x73, 0x70, 0x65, 0x63, 0x69, 0x61, 0x6c, 0x69, 0x7a, 0x65, 0x64, 0x2e, 0x68, 0x70, 0x70, 0x00
	.type		__unnamed_1,@object
	.size		__unnamed_1,(.L_0 - __unnamed_1)
__unnamed_1:
        /*0072*/ 	.byte	0x76, 0x6f, 0x69, 0x64, 0x20, 0x63, 0x75, 0x74, 0x6c, 0x61, 0x73, 0x73, 0x3a, 0x3a, 0x67, 0x65
        /* <DEDUP_REMOVED lines=172> */
        /*0b42*/ 	.byte	0x3a, 0x69, 0x64, 0x65, 0x6e, 0x74, 0x69, 0x74, 0x79, 0x5d, 0x00
.L_0:


//--------------------- .nv.shared._ZN7cutlass13device_kernelINS_4gemm6kernel13GemmUniversalIN4cute5tupleIJiiiiEEENS1_10collective13CollectiveMmaINS1_34MainloopSm90TmaGmmaWarpSpecializedILi4ENS5_IJNS4_1CILi1EEENSA_ILi2EEESB_EEENS1_35KernelTmaWarpSpecializedCooperativeEEENS5_IJNSA_ILi256EEENSA_ILi128EEENSA_ILi64EEEEEEaNS5_IJlSB_lEEEaSK_NS4_8TiledMMAINS4_8MMA_AtomIJNS4_4SM904GMMA27MMA_64x128x32_S32S8S8_SS_TNEEEENS4_6LayoutINS5_IJSC_SB_SB_EEENS5_IJSB_NSA_ILi0EEEST_EEEEENS5_IJNS4_10UnderscoreESW_SW_EEEEENS4_23SM90_TMA_LOAD_MULTICASTENS4_14ComposedLayoutINS4_7SwizzleILi2ELi4ELi3EEENS4_18smem_ptr_flag_bitsILi8EEENSR_INS5_IJNSA_ILi8EEESI_EEENS5_IJSI_SB_EEEEEEEvNS4_8identityENS4_13SM90_TMA_LOADES19_vS1A_EENS_8epilogue10collective6detail29Sm90TmaWarpSpecializedAdapterINS1E_15DefaultEpilogueIaSK_SK_NS1D_6thread17LinearCombinationIaLi1EiiLNS1I_9ScaleType4KindE0ELNS_15FloatRoundStyleE2EaEENS1_15EpilogueDefaultEEEEEvvEEEEvNT_6ParamsE --------------------------
	.section	.nv.shared._ZN7cutlass13device_kernelINS_4gemm6kernel13GemmUniversalIN4cute5tupleIJiiiiEEENS1_10collective13CollectiveMmaINS1_34MainloopSm90TmaGmmaWarpSpecializedILi4ENS5_IJNS4_1CILi1EEENSA_ILi2EEESB_EEENS1_35KernelTmaWarpSpecializedCooperativeEEENS5_IJNSA_ILi256EEENSA_ILi128EEENSA_ILi64EEEEEEaNS5_IJlSB_lEEEaSK_NS4_8TiledMMAINS4_8MMA_AtomIJNS4_4SM904GMMA27MMA_64x128x32_S32S8S8_SS_TNEEEENS4_6LayoutINS5_IJSC_SB_SB_EEENS5_IJSB_NSA_ILi0EEEST_EEEEENS5_IJNS4_10UnderscoreESW_SW_EEEEENS4_23SM90_TMA_LOAD_MULTICASTENS4_14ComposedLayoutINS4_7SwizzleILi2ELi4ELi3EEENS4_18smem_ptr_flag_bitsILi8EEENSR_INS5_IJNSA_ILi8EEESI_EEENS5_IJSI_SB_EEEEEEEvNS4_8identityENS4_13SM90_TMA_LOADES19_vS1A_EENS_8epilogue10collective6detail29Sm90TmaWarpSpecializedAdapterINS1E_15DefaultEpilogueIaSK_SK_NS1D_6thread17LinearCombinationIaLi1EiiLNS1I_9ScaleType4KindE0ELNS_15FloatRoundStyleE2EaEENS1_15EpilogueDefaultEEEEEvvEEEEvNT_6ParamsE,"aw",@nobits
	.sectionflags	@""
	.align	16
	.zero		1024


//--------------------- .nv.shared.reserved.0     --------------------------
	.section	.nv.shared.reserved.0,"aw",@nobits
	.weak		__nv_reservedSMEM_offset_0_alias
	.size		__nv_reservedSMEM_offset_0_alias, 0, 0
	.other		__nv_reservedSMEM_offset_0_alias,@"STO_CUDA_RESERVED_SHARED STV_DEFAULT"
__nv_reservedSMEM_offset_0_alias:
	.zero		0


//--------------------- .nv.global                --------------------------
	.section	.nv.global,"aw",@nobits
.nv.global:
	.type		_ZN39_INTERNAL_aee71a41_4_k_cu_82454d76_64924cute1_E,@object
	.size		_ZN39_INTERNAL_aee71a41_4_k_cu_82454d76_64924cute1_E,(_ZN39_INTERNAL_aee71a41_4_k_cu_82454d76_64924cuda3std3__45__cpo6cbeginE - _ZN39_INTERNAL_aee71a41_4_k_cu_82454d76_64924cute1_E)
_ZN39_INTERNAL_aee71a41_4_k_cu_82454d76_64924cute1_E:
	.zero		1
	.type		_ZN39_INTERNAL_aee71a41_4_k_cu_82454d76_64924cuda3std3__45__cpo6cbeginE,@object
	.size		_ZN39_INTERNAL_aee71a41_4_k_cu_82454d76_64924cuda3std3__45__cpo6cbeginE,(_ZN39_INTERNAL_aee71a41_4_k_cu_82454d76_64924cuda3std3__48in_placeE - _ZN39_INTERNAL_aee71a41_4_k_cu_82454d76_64924cuda3std3__45__cpo6cbeginE)
_ZN39_INTERNAL_aee71a41_4_k_cu_82454d76_64924cuda3std3__45__cpo6cbeginE:
	.zero		1
	.type		_ZN39_INTERNAL_aee71a41_4_k_cu_82454d76_64924cuda3std3__48in_placeE,@object
	.size		_ZN39_INTERNAL_aee71a41_4_k_cu_82454d76_64924cuda3std3__48in_placeE,(_ZN39_INTERNAL_aee71a41_4_k_cu_82454d76_64924cuda3std6ranges3__45__cpo9iter_moveE - _ZN39_INTERNAL_aee71a41_4_k_cu_82454d76_64924cuda3std3__48in_placeE)
_ZN39_INTERNAL_aee71a41_4_k_cu_82454d76_64924cuda3std3__48in_placeE:
	.zero		1
	.type		_ZN39_INTERNAL_aee71a41_4_k_cu_82454d76_64924cuda3std6ranges3__45__cpo9iter_moveE,@object
	.size		_ZN39_INTERNAL_aee71a41_4_k_cu_82454d76_64924cuda3std6ranges3__45__cpo9iter_moveE,(_ZN39_INTERNAL_aee71a41_4_k_cu_82454d76_64924cuda3std3__45__cpo5beginE - _ZN39_INTERNAL_aee71a41_4_k_cu_82454d76_64924cuda3std6ranges3__45__cpo9iter_moveE)
_ZN39_INTERNAL_aee71a41_4_k_cu_82454d76_64924cuda3std6ranges3__45__cpo9iter_moveE:
	.zero		1
	.type		_ZN39_INTERNAL_aee71a41_4_k_cu_82454d76_64924cuda3std3__45__cpo5beginE,@object
	.size		_ZN39_INTERNAL_aee71a41_4_k_cu_82454d76_64924cuda3std3__45__cpo5beginE,(_ZN39_INTERNAL_aee71a41_4_k_cu_82454d76_64924cuda3std3__441_GLOBAL__N__aee71a41_4_k_cu_82454d76_64926ignoreE - _ZN39_INTERNAL_aee71a41_4_k_cu_82454d76_64924cuda3std3__45__cpo5beginE)
_ZN39_INTERNAL_aee71a41_4_k_cu_82454d76_64924cuda3std3__45__cpo5beginE:
	.zero		1
	.type		_ZN39_INTERNAL_aee71a41_4_k_cu_82454d76_64924cuda3std3__441_GLOBAL__N__aee71a41_4_k_cu_82454d76_64926ignoreE,@object
	.size		_ZN39_INTERNAL_aee71a41_4_k_cu_82454d76_64924cuda3std3__441_GLOBAL__N__aee71a41_4_k_cu_82454d76_64926ignoreE,(_ZN39_INTERNAL_aee71a41_4_k_cu_82454d76_64924cute7productE - _ZN39_INTERNAL_aee71a41_4_k_cu_82454d76_64924cuda3std3__441_GLOBAL__N__aee71a41_4_k_cu_82454d76_64926ignoreE)
_ZN39_INTERNAL_aee71a41_4_k_cu_82454d76_64924cuda3std3__441_GLOBAL__N__aee71a41_4_k_cu_82454d76_64926ignoreE:
	.zero		1
	.type		_ZN39_INTERNAL_aee71a41_4_k_cu_82454d76_64924cute7productE,@object
	.size		_ZN39_INTERNAL_aee71a41_4_k_cu_82454d76_64924cute7productE,(_ZN39_INTERNAL_aee71a41_4_k_cu_82454d76_64924cuda3std3__45__cpo3endE - _ZN39_INTERNAL_aee71a41_4_k_cu_82454d76_64924cute7productE)
_ZN39_INTERNAL_aee71a41_4_k_cu_82454d76_64924cute7productE:
	.zero		1
	.type		_ZN39_INTERNAL_aee71a41_4_k_cu_82454d76_64924cuda3std3__45__cpo3endE,@object
	.size		_ZN39_INTERNAL_aee71a41_4_k_cu_82454d76_64924cuda3std3__45__cpo3endE,(_ZN39_INTERNAL_aee71a41_4_k_cu_82454d76_64924cuda3std3__419piecewise_constructE - _ZN39_INTERNAL_aee71a41_4_k_cu_82454d76_64924cuda3std3__45__cpo3endE)
_ZN39_INTERNAL_aee71a41_4_k_cu_82454d76_64924cuda3std3__45__cpo3endE:
	.zero		1
	.type		_ZN39_INTERNAL_aee71a41_4_k_cu_82454d76_64924cuda3std3__419piecewise_constructE,@object
	.size		_ZN39_INTERNAL_aee71a41_4_k_cu_82454d76_64924cuda3std3__419piecewise_constructE,(_ZN39_INTERNAL_aee71a41_4_k_cu_82454d76_64924cuda3std3__45__cpo4cendE - _ZN39_INTERNAL_aee71a41_4_k_cu_82454d76_64924cuda3std3__419piecewise_constructE)
_ZN39_INTERNAL_aee71a41_4_k_cu_82454d76_64924cuda3std3__419piecewise_constructE:
	.zero		1
	.type		_ZN39_INTERNAL_aee71a41_4_k_cu_82454d76_64924cuda3std3__45__cpo4cendE,@object
	.size		_ZN39_INTERNAL_aee71a41_4_k_cu_82454d76_64924cuda3std3__45__cpo4cendE,(_ZN39_INTERNAL_aee71a41_4_k_cu_82454d76_64924cuda3std6ranges3__45__cpo4swapE - _ZN39_INTERNAL_aee71a41_4_k_cu_82454d76_64924cuda3std3__45__cpo4cendE)
_ZN39_INTERNAL_aee71a41_4_k_cu_82454d76_64924cuda3std3__45__cpo4cendE:
	.zero		1
	.type		_ZN39_INTERNAL_aee71a41_4_k_cu_82454d76_64924cuda3std6ranges3__45__cpo4swapE,@object
	.size		_ZN39_INTERNAL_aee71a41_4_k_cu_82454d76_64924cuda3std6ranges3__45__cpo4swapE,(.L_8 - _ZN39_INTERNAL_aee71a41_4_k_cu_82454d76_64924cuda3std6ranges3__45__cpo4swapE)
_ZN39_INTERNAL_aee71a41_4_k_cu_82454d76_64924cuda3std6ranges3__45__cpo4swapE:
	.zero		1
.L_8:


//--------------------- .nv.constant0._ZN7cutlass13device_kernelINS_4gemm6kernel13GemmUniversalIN4cute5tupleIJiiiiEEENS1_10collective13CollectiveMmaINS1_34MainloopSm90TmaGmmaWarpSpecializedILi4ENS5_IJNS4_1CILi1EEENSA_ILi2EEESB_EEENS1_35KernelTmaWarpSpecializedCooperativeEEENS5_IJNSA_ILi256EEENSA_ILi128EEENSA_ILi64EEEEEEaNS5_IJlSB_lEEEaSK_NS4_8TiledMMAINS4_8MMA_AtomIJNS4_4SM904GMMA27MMA_64x128x32_S32S8S8_SS_TNEEEENS4_6LayoutINS5_IJSC_SB_SB_EEENS5_IJSB_NSA_ILi0EEEST_EEEEENS5_IJNS4_10UnderscoreESW_SW_EEEEENS4_23SM90_TMA_LOAD_MULTICASTENS4_14ComposedLayoutINS4_7SwizzleILi2ELi4ELi3EEENS4_18smem_ptr_flag_bitsILi8EEENSR_INS5_IJNSA_ILi8EEESI_EEENS5_IJSI_SB_EEEEEEEvNS4_8identityENS4_13SM90_TMA_LOADES19_vS1A_EENS_8epilogue10collective6detail29Sm90TmaWarpSpecializedAdapterINS1E_15DefaultEpilogueIaSK_SK_NS1D_6thread17LinearCombinationIaLi1EiiLNS1I_9ScaleType4KindE0ELNS_15FloatRoundStyleE2EaEENS1_15EpilogueDefaultEEEEEvvEEEEvNT_6ParamsE --------------------------
	.section	.nv.constant0._ZN7cutlass13device_kernelINS_4gemm6kernel13GemmUniversalIN4cute5tupleIJiiiiEEENS1_10collective13CollectiveMmaINS1_34MainloopSm90TmaGmmaWarpSpecializedILi4ENS5_IJNS4_1CILi1EEENSA_ILi2EEESB_EEENS1_35KernelTmaWarpSpecializedCooperativeEEENS5_IJNSA_ILi256EEENSA_ILi128EEENSA_ILi64EEEEEEaNS5_IJlSB_lEEEaSK_NS4_8TiledMMAINS4_8MMA_AtomIJNS4_4SM904GMMA27MMA_64x128x32_S32S8S8_SS_TNEEEENS4_6LayoutINS5_IJSC_SB_SB_EEENS5_IJSB_NSA_ILi0EEEST_EEEEENS5_IJNS4_10UnderscoreESW_SW_EEEEENS4_23SM90_TMA_LOAD_MULTICASTENS4_14ComposedLayoutINS4_7SwizzleILi2ELi4ELi3EEENS4_18smem_ptr_flag_bitsILi8EEENSR_INS5_IJNSA_ILi8EEESI_EEENS5_IJSI_SB_EEEEEEEvNS4_8identityENS4_13SM90_TMA_LOADES19_vS1A_EENS_8epilogue10collective6detail29Sm90TmaWarpSpecializedAdapterINS1E_15DefaultEpilogueIaSK_SK_NS1D_6thread17LinearCombinationIaLi1EiiLNS1I_9ScaleType4KindE0ELNS_15FloatRoundStyleE2EaEENS1_15EpilogueDefaultEEEEEvvEEEEvNT_6ParamsE,"a",@progbits
	.sectionflags	@""
	.align	4
.nv.constant0._ZN7cutlass13device_kernelINS_4gemm6kernel13GemmUniversalIN4cute5tupleIJiiiiEEENS1_10collective13CollectiveMmaINS1_34MainloopSm90TmaGmmaWarpSpecializedILi4ENS5_IJNS4_1CILi1EEENSA_ILi2EEESB_EEENS1_35KernelTmaWarpSpecializedCooperativeEEENS5_IJNSA_ILi256EEENSA_ILi128EEENSA_ILi64EEEEEEaNS5_IJlSB_lEEEaSK_NS4_8TiledMMAINS4_8MMA_AtomIJNS4_4SM904GMMA27MMA_64x128x32_S32S8S8_SS_TNEEEENS4_6LayoutINS5_IJSC_SB_SB_EEENS5_IJSB_NSA_ILi0EEEST_EEEEENS5_IJNS4_10UnderscoreESW_SW_EEEEENS4_23SM90_TMA_LOAD_MULTICASTENS4_14ComposedLayoutINS4_7SwizzleILi2ELi4ELi3EEENS4_18smem_ptr_flag_bitsILi8EEENSR_INS5_IJNSA_ILi8EEESI_EEENS5_IJSI_SB_EEEEEEEvNS4_8identityENS4_13SM90_TMA_LOADES19_vS1A_EENS_8epilogue10collective6detail29Sm90TmaWarpSpecializedAdapterINS1E_15DefaultEpilogueIaSK_SK_NS1D_6thread17LinearCombinationIaLi1EiiLNS1I_9ScaleType4KindE0ELNS_15FloatRoundStyleE2EaEENS1_15EpilogueDefaultEEEEEvvEEEEvNT_6ParamsE:
	.zero		1664


//--------------------- SYMBOLS --------------------------

	.type		.nv.reservedSmem.offset0,@object
	.size		.nv.reservedSmem.offset0,0x4
	.type		__assertfail,@function
